// auto-generated by cutlass_sweep.gemm — config: {"arch": "sm_100", "cluster_m": 1, "cluster_n": 1, "dtype": "fp16", "dtype_b": "fp16", "layout": "nn", "stages": 0, "tile_k": 64, "tile_m": 64, "tile_n": 64}
#include "cutlass/cutlass.h"
#include "cutlass/gemm/collective/collective_builder.hpp"
#include "cutlass/gemm/device/gemm_universal_adapter.h"
#include "cutlass/gemm/kernel/gemm_universal.hpp"
#include "cutlass/epilogue/collective/collective_builder.hpp"

using ElemA = cutlass::half_t;
using ElemB = cutlass::half_t;
using ElemCD = cutlass::half_t;
using Acc  = float;
using TileShape    = cute::Shape<cute::_64, cute::_64, cute::_64>;
using ClusterShape = cute::Shape<cute::_1, cute::_1, cute::_1>;

using CollectiveEpilogue = typename cutlass::epilogue::collective::CollectiveBuilder<
    cutlass::arch::Sm100, cutlass::arch::OpClassTensorOp,
    TileShape, ClusterShape,
    cutlass::epilogue::collective::EpilogueTileAuto,
    Acc, Acc,
    ElemCD, cutlass::layout::RowMajor, 128 / cutlass::sizeof_bits<ElemCD>::value,
    ElemCD, cutlass::layout::RowMajor, 128 / cutlass::sizeof_bits<ElemCD>::value,
    cutlass::epilogue::collective::EpilogueScheduleAuto
  >::CollectiveOp;

using CollectiveMainloop = typename cutlass::gemm::collective::CollectiveBuilder<
    cutlass::arch::Sm100, cutlass::arch::OpClassTensorOp,
    ElemA, cutlass::layout::RowMajor, 128 / cutlass::sizeof_bits<ElemA>::value,
    ElemB, cutlass::layout::RowMajor, 128 / cutlass::sizeof_bits<ElemB>::value,
    Acc,
    TileShape, ClusterShape,
    cutlass::gemm::collective::StageCountAutoCarveout<static_cast<int>(sizeof(typename CollectiveEpilogue::SharedStorage))>,
    cutlass::gemm::collective::KernelScheduleAuto
  >::CollectiveOp;

using GemmKernel = cutlass::gemm::kernel::GemmUniversal<
    cute::Shape<int,int,int,int>,
    CollectiveMainloop,
    CollectiveEpilogue
>;
using Gemm = cutlass::gemm::device::GemmUniversalAdapter<GemmKernel>;

// Force the device kernel symbol into the cubin without needing a host main.
auto* _anchor = &cutlass::device_kernel<GemmKernel>;


// ===== COMPILED SASS (sm_100a) =====

	.target	sm_100a

	.elftype	@"ET_EXEC"


//--------------------- .note.nv.tkinfo           --------------------------
	.section	.note.nv.tkinfo,"",@"SHT_NOTE"
	.sectionflags	@"SHF_NOTE_NV_TKINFO"
	.tkinfo
        /*0018*/ 	.word	0x00000002
        /*0030*/ 	.string	""
        /*0030*/ 	.string	"ptxas"
        /*0030*/ 	.string	"Cuda compilation tools, release 13.0, V13.0.88"
        /*0030*/ 	.string	"Build cuda_13.0.r13.0/compiler.36424714_0"
        /*0030*/ 	.string	"-arch sm_100a -m 64 "



//--------------------- .note.nv.cuinfo           --------------------------
	.section	.note.nv.cuinfo,"",@"SHT_NOTE"
	.sectionflags	@"SHF_NOTE_NV_CUINFO"
        /*0018*/ 	.short	0x0002
        /*001a*/ 	.short	0x0064
        /*001c*/ 	.short	0x0082
	.zero		2


//--------------------- .nv.info                  --------------------------
	.section	.nv.info,"",@"SHT_CUDA_INFO"
	.align	4


	//----- nvinfo : EIATTR_REGCOUNT
	.align		4
        /*0000*/ 	.byte	0x04, 0x2f
        /*0002*/ 	.short	(.L_19 - .L_18)
	.align		4
.L_18:
        /*0004*/ 	.word	index@(_ZN7cutlass13device_kernelINS_4gemm6kernel13GemmUniversalIN4cute5tupleIJiiiiEEENS1_10collective13CollectiveMmaINS1_35MainloopSm100TmaUmmaWarpSpecializedILi13ELi2ELi4ENS5_IJNS4_1CILi1EEESB_SB_EEEEENS5_IJNSA_ILi64EEESE_SE_EEENS_6half_tENS5_IJlSB_lEEESG_NS5_IJSB_llEEENS4_8TiledMMAINS4_8MMA_AtomIJNS4_20SM100_MMA_F16BF16_SSISG_SG_fLi64ELi64ELNS4_4UMMA5MajorE0ELSN_1ELNSM_7ScaleInE0ELSO_0EEEEEENS4_6LayoutISC_NS5_IJNSA_ILi0EEESS_SS_EEEEENS5_IJNS4_10UnderscoreESV_SV_EEEEENS4_13SM90_TMA_LOADENS4_14ComposedLayoutINS4_7SwizzleILi3ELi4ELi3EEENS4_18smem_ptr_flag_bitsILi16EEENSR_INS5_IJNSA_ILi8EEESE_EEENS5_IJSE_SB_EEEEEEEvNS4_8identityESY_NSZ_IS11_S13_NSR_INS5_IJSE_S14_EEENS5_IJSB_SE_EEEEEEEvS19_EENS_8epilogue10collective18CollectiveEpilogueINS1F_23Sm100TmaWarpSpecializedILi3ELi2ELi16ELb1ELb0EEEJSF_NS5_IJNSR_ISE_SB_EENSR_INSA_ILi32EEESB_EEEEESG_SH_SG_SH_NS1F_6fusion15FusionCallbacksIS1J_NS1O_17LinearCombinationISG_fSG_fLNS_15FloatRoundStyleE2EEESF_S1N_JEEENS4_5SM1004TMEM4LOAD26SM100_TMEM_LOAD_16dp256b4xESY_NSZ_INS10_ILi2ELi4ELi3EEES13_NSR_INS5_IJS14_S1L_EEENS5_IJS1L_SB_EEEEEEENS4_17SM75_U32x4_LDSM_NENS4_14SM90_TMA_STOREES22_NS4_17SM90_U32x4_STSM_NENS4_39AutoVectorizingCopyWithAssumedAlignmentILi128EEEEEEvvEEEEvNT_6ParamsE)
        /*0008*/ 	.word	0x0000004f


	//----- nvinfo : EIATTR_FRAME_SIZE
	.align		4
.L_19:
        /*000c*/ 	.byte	0x04, 0x11
        /*000e*/ 	.short	(.L_21 - .L_20)
	.align		4
.L_20:
        /*0010*/ 	.word	index@($__internal_2_$__cuda_sm10x_tcgen05_guardrail_trap_unallocated_columns_being_dealloced)
        /*0014*/ 	.word	0x00000000


	//----- nvinfo : EIATTR_FRAME_SIZE
	.align		4
.L_21:
        /*0018*/ 	.byte	0x04, 0x11
        /*001a*/ 	.short	(.L_23 - .L_22)
	.align		4
.L_22:
        /*001c*/ 	.word	index@($__internal_1_$__cuda_sm10x_tcgen05_guardrail_trap_phase_invalid_during_alloc)
        /*0020*/ 	.word	0x00000000


	//----- nvinfo : EIATTR_FRAME_SIZE
	.align		4
.L_23:
        /*0024*/ 	.byte	0x04, 0x11
        /*0026*/ 	.short	(.L_25 - .L_24)
	.align		4
.L_24:
        /*0028*/ 	.word	index@($__internal_0_$__cuda_sm10x_tcgen05_guardrail_trap_col_being_dealloced_not_returned_by_alloc)
        /*002c*/ 	.word	0x00000000


	//----- nvinfo : EIATTR_FRAME_SIZE
	.align		4
.L_25:
        /*0030*/ 	.byte	0x04, 0x11
        /*0032*/ 	.short	(.L_27 - .L_26)
	.align		4
.L_26:
        /*0034*/ 	.word	index@(_ZN7cutlass13device_kernelINS_4gemm6kernel13GemmUniversalIN4cute5tupleIJiiiiEEENS1_10collective13CollectiveMmaINS1_35MainloopSm100TmaUmmaWarpSpecializedILi13ELi2ELi4ENS5_IJNS4_1CILi1EEESB_SB_EEEEENS5_IJNSA_ILi64EEESE_SE_EEENS_6half_tENS5_IJlSB_lEEESG_NS5_IJSB_llEEENS4_8TiledMMAINS4_8MMA_AtomIJNS4_20SM100_MMA_F16BF16_SSISG_SG_fLi64ELi64ELNS4_4UMMA5MajorE0ELSN_1ELNSM_7ScaleInE0ELSO_0EEEEEENS4_6LayoutISC_NS5_IJNSA_ILi0EEESS_SS_EEEEENS5_IJNS4_10UnderscoreESV_SV_EEEEENS4_13SM90_TMA_LOADENS4_14ComposedLayoutINS4_7SwizzleILi3ELi4ELi3EEENS4_18smem_ptr_flag_bitsILi16EEENSR_INS5_IJNSA_ILi8EEESE_EEENS5_IJSE_SB_EEEEEEEvNS4_8identityESY_NSZ_IS11_S13_NSR_INS5_IJSE_S14_EEENS5_IJSB_SE_EEEEEEEvS19_EENS_8epilogue10collective18CollectiveEpilogueINS1F_23Sm100TmaWarpSpecializedILi3ELi2ELi16ELb1ELb0EEEJSF_NS5_IJNSR_ISE_SB_EENSR_INSA_ILi32EEESB_EEEEESG_SH_SG_SH_NS1F_6fusion15FusionCallbacksIS1J_NS1O_17LinearCombinationISG_fSG_fLNS_15FloatRoundStyleE2EEESF_S1N_JEEENS4_5SM1004TMEM4LOAD26SM100_TMEM_LOAD_16dp256b4xESY_NSZ_INS10_ILi2ELi4ELi3EEES13_NSR_INS5_IJS14_S1L_EEENS5_IJS1L_SB_EEEEEEENS4_17SM75_U32x4_LDSM_NENS4_14SM90_TMA_STOREES22_NS4_17SM90_U32x4_STSM_NENS4_39AutoVectorizingCopyWithAssumedAlignmentILi128EEEEEEvvEEEEvNT_6ParamsE)
        /*0038*/ 	.word	0x00000000


	//----- nvinfo : EIATTR_MIN_STACK_SIZE
	.align		4
.L_27:
        /*003c*/ 	.byte	0x04, 0x12
        /*003e*/ 	.short	(.L_29 - .L_28)
	.align		4
.L_28:
        /*0040*/ 	.word	index@(_ZN7cutlass13device_kernelINS_4gemm6kernel13GemmUniversalIN4cute5tupleIJiiiiEEENS1_10collective13CollectiveMmaINS1_35MainloopSm100TmaUmmaWarpSpecializedILi13ELi2ELi4ENS5_IJNS4_1CILi1EEESB_SB_EEEEENS5_IJNSA_ILi64EEESE_SE_EEENS_6half_tENS5_IJlSB_lEEESG_NS5_IJSB_llEEENS4_8TiledMMAINS4_8MMA_AtomIJNS4_20SM100_MMA_F16BF16_SSISG_SG_fLi64ELi64ELNS4_4UMMA5MajorE0ELSN_1ELNSM_7ScaleInE0ELSO_0EEEEEENS4_6LayoutISC_NS5_IJNSA_ILi0EEESS_SS_EEEEENS5_IJNS4_10UnderscoreESV_SV_EEEEENS4_13SM90_TMA_LOADENS4_14ComposedLayoutINS4_7SwizzleILi3ELi4ELi3EEENS4_18smem_ptr_flag_bitsILi16EEENSR_INS5_IJNSA_ILi8EEESE_EEENS5_IJSE_SB_EEEEEEEvNS4_8identityESY_NSZ_IS11_S13_NSR_INS5_IJSE_S14_EEENS5_IJSB_SE_EEEEEEEvS19_EENS_8epilogue10collective18CollectiveEpilogueINS1F_23Sm100TmaWarpSpecializedILi3ELi2ELi16ELb1ELb0EEEJSF_NS5_IJNSR_ISE_SB_EENSR_INSA_ILi32EEESB_EEEEESG_SH_SG_SH_NS1F_6fusion15FusionCallbacksIS1J_NS1O_17LinearCombinationISG_fSG_fLNS_15FloatRoundStyleE2EEESF_S1N_JEEENS4_5SM1004TMEM4LOAD26SM100_TMEM_LOAD_16dp256b4xESY_NSZ_INS10_ILi2ELi4ELi3EEES13_NSR_INS5_IJS14_S1L_EEENS5_IJS1L_SB_EEEEEEENS4_17SM75_U32x4_LDSM_NENS4_14SM90_TMA_STOREES22_NS4_17SM90_U32x4_STSM_NENS4_39AutoVectorizingCopyWithAssumedAlignmentILi128EEEEEEvvEEEEvNT_6ParamsE)
        /*0044*/ 	.word	0x00000000
.L_29:


//--------------------- .nv.compat                --------------------------
	.section	.nv.compat,"",@"SHT_CUDA_COMPAT_INFO"
	.align	4
        /*0000*/ 	.byte	0x02, 0x09, 0x01, 0x00, 0x02, 0x02, 0x02, 0x00, 0x02, 0x05, 0x05, 0x00, 0x03, 0x07, 0x01, 0x01
        /*0010*/ 	.byte	0x02, 0x03, 0x01, 0x00, 0x02, 0x06, 0x01, 0x00, 0x04, 0x0b, 0x08, 0x00, 0x09, 0x00, 0x00, 0x00
        /*0020*/ 	.byte	0x00, 0x00, 0x00, 0x00


//--------------------- .nv.info._ZN7cutlass13device_kernelINS_4gemm6kernel13GemmUniversalIN4cute5tupleIJiiiiEEENS1_10collective13CollectiveMmaINS1_35MainloopSm100TmaUmmaWarpSpecializedILi13ELi2ELi4ENS5_IJNS4_1CILi1EEESB_SB_EEEEENS5_IJNSA_ILi64EEESE_SE_EEENS_6half_tENS5_IJlSB_lEEESG_NS5_IJSB_llEEENS4_8TiledMMAINS4_8MMA_AtomIJNS4_20SM100_MMA_F16BF16_SSISG_SG_fLi64ELi64ELNS4_4UMMA5MajorE0ELSN_1ELNSM_7ScaleInE0ELSO_0EEEEEENS4_6LayoutISC_NS5_IJNSA_ILi0EEESS_SS_EEEEENS5_IJNS4_10UnderscoreESV_SV_EEEEENS4_13SM90_TMA_LOADENS4_14ComposedLayoutINS4_7SwizzleILi3ELi4ELi3EEENS4_18smem_ptr_flag_bitsILi16EEENSR_INS5_IJNSA_ILi8EEESE_EEENS5_IJSE_SB_EEEEEEEvNS4_8identityESY_NSZ_IS11_S13_NSR_INS5_IJSE_S14_EEENS5_IJSB_SE_EEEEEEEvS19_EENS_8epilogue10collective18CollectiveEpilogueINS1F_23Sm100TmaWarpSpecializedILi3ELi2ELi16ELb1ELb0EEEJSF_NS5_IJNSR_ISE_SB_EENSR_INSA_ILi32EEESB_EEEEESG_SH_SG_SH_NS1F_6fusion15FusionCallbacksIS1J_NS1O_17LinearCombinationISG_fSG_fLNS_15FloatRoundStyleE2EEESF_S1N_JEEENS4_5SM1004TMEM4LOAD26SM100_TMEM_LOAD_16dp256b4xESY_NSZ_INS10_ILi2ELi4ELi3EEES13_NSR_INS5_IJS14_S1L_EEENS5_IJS1L_SB_EEEEEEENS4_17SM75_U32x4_LDSM_NENS4_14SM90_TMA_STOREES22_NS4_17SM90_U32x4_STSM_NENS4_39AutoVectorizingCopyWithAssumedAlignmentILi128EEEEEEvvEEEEvNT_6ParamsE --------------------------
	.section	.nv.info._ZN7cutlass13device_kernelINS_4gemm6kernel13GemmUniversalIN4cute5tupleIJiiiiEEENS1_10collective13CollectiveMmaINS1_35MainloopSm100TmaUmmaWarpSpecializedILi13ELi2ELi4ENS5_IJNS4_1CILi1EEESB_SB_EEEEENS5_IJNSA_ILi64EEESE_SE_EEENS_6half_tENS5_IJlSB_lEEESG_NS5_IJSB_llEEENS4_8TiledMMAINS4_8MMA_AtomIJNS4_20SM100_MMA_F16BF16_SSISG_SG_fLi64ELi64ELNS4_4UMMA5MajorE0ELSN_1ELNSM_7ScaleInE0ELSO_0EEEEEENS4_6LayoutISC_NS5_IJNSA_ILi0EEESS_SS_EEEEENS5_IJNS4_10UnderscoreESV_SV_EEEEENS4_13SM90_TMA_LOADENS4_14ComposedLayoutINS4_7SwizzleILi3ELi4ELi3EEENS4_18smem_ptr_flag_bitsILi16EEENSR_INS5_IJNSA_ILi8EEESE_EEENS5_IJSE_SB_EEEEEEEvNS4_8identityESY_NSZ_IS11_S13_NSR_INS5_IJSE_S14_EEENS5_IJSB_SE_EEEEEEEvS19_EENS_8epilogue10collective18CollectiveEpilogueINS1F_23Sm100TmaWarpSpecializedILi3ELi2ELi16ELb1ELb0EEEJSF_NS5_IJNSR_ISE_SB_EENSR_INSA_ILi32EEESB_EEEEESG_SH_SG_SH_NS1F_6fusion15FusionCallbacksIS1J_NS1O_17LinearCombinationISG_fSG_fLNS_15FloatRoundStyleE2EEESF_S1N_JEEENS4_5SM1004TMEM4LOAD26SM100_TMEM_LOAD_16dp256b4xESY_NSZ_INS10_ILi2ELi4ELi3EEES13_NSR_INS5_IJS14_S1L_EEENS5_IJS1L_SB_EEEEEEENS4_17SM75_U32x4_LDSM_NENS4_14SM90_TMA_STOREES22_NS4_17SM90_U32x4_STSM_NENS4_39AutoVectorizingCopyWithAssumedAlignmentILi128EEEEEEvvEEEEvNT_6ParamsE,"",@"SHT_CUDA_INFO"
	.sectionflags	@""
	.align	4


	//----- nvinfo : EIATTR_CUDA_API_VERSION
	.align		4
        /*0000*/ 	.byte	0x04, 0x37
        /*0002*/ 	.short	(.L_31 - .L_30)
.L_30:
        /*0004*/ 	.word	0x00000082


	//----- nvinfo : EIATTR_KPARAM_INFO
	.align		4
.L_31:
        /*0008*/ 	.byte	0x04, 0x17
        /*000a*/ 	.short	(.L_33 - .L_32)
.L_32:
        /*000c*/ 	.word	0x00000000
        /*0010*/ 	.short	0x0000
        /*0012*/ 	.short	0x0000
        /*0014*/ 	.byte	0x00, 0xf0, 0x01, 0x20


	//----- nvinfo : EIATTR_AT_ENTRY_FRAGMENTS
	.align		4
.L_33:
        /*0018*/ 	.byte	0x04, 0x4f
        /*001a*/ 	.short	(.L_35 - .L_34)


	//   ....[0]....
.L_34:
        /*001c*/ 	.word	0x00000006


	//----- nvinfo : EIATTR_RESERVED_SMEM_USED
	.align		4
.L_35:
        /*0020*/ 	.byte	0x01, 0x41
	.zero		2


	//----- nvinfo : EIATTR_SPARSE_MMA_MASK
	.align		4
        /*0024*/ 	.byte	0x03, 0x50
        /*0026*/ 	.short	0x0000


	//----- nvinfo : EIATTR_TCGEN05_1CTA_USED
	.align		4
        /*0028*/ 	.byte	0x01, 0x51
	.zero		2


	//----- nvinfo : EIATTR_MAXREG_COUNT
	.align		4
        /*002c*/ 	.byte	0x03, 0x1b
        /*002e*/ 	.short	0x00ff


	//----- nvinfo : EIATTR_NUM_BARRIERS
	.align		4
        /*0030*/ 	.byte	0x02, 0x4c
        /*0032*/ 	.byte	0x07
	.zero		1


	//----- nvinfo : EIATTR_EXTERNS
	.align		4
        /*0034*/ 	.byte	0x04, 0x0f
        /*0036*/ 	.short	(.L_37 - .L_36)


	//   ....[0]....
	.align		4
.L_36:
        /*0038*/ 	.word	index@(__assertfail)


	//----- nvinfo : EIATTR_MERCURY_ISA_VERSION
	.align		4
.L_37:
        /*003c*/ 	.byte	0x03, 0x5f
        /*003e*/ 	.short	0x0101


	//----- nvinfo : EIATTR_INT_WARP_WIDE_INSTR_OFFSETS
	.align		4
        /*0040*/ 	.byte	0x04, 0x31
        /*0042*/ 	.short	(.L_39 - .L_38)


	//   ....[0]....
.L_38:
        /*0044*/ 	.word	0x00001ef0


	//   ....[1]....
        /*0048*/ 	.word	0x00003e90


	//   ....[2]....
        /*004c*/ 	.word	0x00003ec0


	//   ....[3]....
        /*0050*/ 	.word	0x00003f10


	//   ....[4]....
        /*0054*/ 	.word	0x000047f0


	//   ....[5]....
        /*0058*/ 	.word	0x00004810


	//   ....[6]....
        /*005c*/ 	.word	0x00004ae0


	//   ....[7]....
        /*0060*/ 	.word	0x00004c10


	//----- nvinfo : EIATTR_COOP_GROUP_MASK_REGIDS
	.align		4
.L_39:
        /*0064*/ 	.byte	0x04, 0x29
        /*0066*/ 	.short	(.L_41 - .L_40)


	//   ....[0]....
.L_40:
        /*0068*/ 	.word	0xffffffff


	//   ....[1]....
        /*006c*/ 	.word	0xffffffff


	//   ....[2]....
        /*0070*/ 	.word	0xffffffff


	//   ....[3]....
        /*0074*/ 	.word	0xffffffff


	//   ....[4]....
        /*0078*/ 	.word	0xffffffff


	//   ....[5]....
        /*007c*/ 	.word	0xffffffff


	//   ....[6]....
        /*0080*/ 	.word	0xffffffff


	//   ....[7]....
        /*0084*/ 	.word	0xffffffff


	//   ....[8]....
        /*0088*/ 	.word	0xffffffff


	//   ....[9]....
        /*008c*/ 	.word	0xffffffff


	//   ....[10]....
        /*0090*/ 	.word	0xffffffff


	//   ....[11]....
        /*0094*/ 	.word	0xffffffff


	//   ....[12]....
        /*0098*/ 	.word	0xffffffff


	//----- nvinfo : EIATTR_COOP_GROUP_INSTR_OFFSETS
	.align		4
.L_41:
        /*009c*/ 	.byte	0x04, 0x28
        /*009e*/ 	.short	(.L_43 - .L_42)


	//   ....[0]....
.L_42:
        /*00a0*/ 	.word	0x00000090


	//   ....[1]....
        /*00a4*/ 	.word	0x000004d0


	//   ....[2]....
        /*00a8*/ 	.word	0x00000790


	//   ....[3]....
        /*00ac*/ 	.word	0x00000910


	//   ....[4]....
        /*00b0*/ 	.word	0x00000a10


	//   ....[5]....
        /*00b4*/ 	.word	0x00000b80


	//   ....[6]....
        /*00b8*/ 	.word	0x00000d20


	//   ....[7]....
        /*00bc*/ 	.word	0x00001dd0


	//   ....[8]....
        /*00c0*/ 	.word	0x000030c0


	//   ....[9]....
        /*00c4*/ 	.word	0x000032d0


	//   ....[10]....
        /*00c8*/ 	.word	0x00003300


	//   ....[11]....
        /*00cc*/ 	.word	0x00003d80


	//   ....[12]....
        /*00d0*/ 	.word	0x00003fb0


	//----- nvinfo : EIATTR_VRC_CTA_INIT_COUNT
	.align		4
.L_43:
        /*00d4*/ 	.byte	0x02, 0x4a
        /*00d6*/ 	.byte	0x80
	.zero		1


	//----- nvinfo : EIATTR_SYSCALL_OFFSETS
	.align		4
        /*00d8*/ 	.byte	0x04, 0x46
        /*00da*/ 	.short	(.L_45 - .L_44)


	//   ....[0]....
.L_44:
        /*00dc*/ 	.word	0x000057f0


	//   ....[1]....
        /*00e0*/ 	.word	0x000058e0


	//   ....[2]....
        /*00e4*/ 	.word	0x000060c0


	//   ....[3]....
        /*00e8*/ 	.word	0x00006a00


	//----- nvinfo : EIATTR_MBARRIER_INSTR_OFFSETS
	.align		4
.L_45:
        /*00ec*/ 	.byte	0x04, 0x39
        /*00ee*/ 	.short	(.L_47 - .L_46)


	//   ....[0]....
.L_46:
        /*00f0*/ 	.word	0x000005d0
        /*00f4*/ 	.word	0x000000ff
        /*00f8*/ 	.word	0x00000000
        /*00fc*/ 	.short	0x0100
        /*00fe*/ 	.byte	0x05
	.zero		1


	//   ....[1]....
        /*0100*/ 	.word	0x000005e0
        /*0104*/ 	.word	0x000000ff
        /*0108*/ 	.word	0x00000068
        /*010c*/ 	.short	0x0100
        /*010e*/ 	.byte	0x05
	.zero		1


	//   ....[2]....
        /*0110*/ 	.word	0x000005f0
        /*0114*/ 	.word	0x000000ff
        /*0118*/ 	.word	0x00000008
        /*011c*/ 	.short	0x0100
        /*011e*/ 	.byte	0x05
	.zero		1


	//   ....[3]....
        /*0120*/ 	.word	0x00000600
        /*0124*/ 	.word	0x000000ff
        /*0128*/ 	.word	0x00000070
        /*012c*/ 	.short	0x0100
        /*012e*/ 	.byte	0x05
	.zero		1


	//   ....[4]....
        /*0130*/ 	.word	0x00000610
        /*0134*/ 	.word	0x000000ff
        /*0138*/ 	.word	0x00000010
        /*013c*/ 	.short	0x0100
        /*013e*/ 	.byte	0x05
	.zero		1


	//   ....[5]....
        /*0140*/ 	.word	0x00000620
        /*0144*/ 	.word	0x000000ff
        /*0148*/ 	.word	0x00000078
        /*014c*/ 	.short	0x0100
        /*014e*/ 	.byte	0x05
	.zero		1


	//   ....[6]....
        /*0150*/ 	.word	0x00000630
        /*0154*/ 	.word	0x000000ff
        /*0158*/ 	.word	0x00000018
        /*015c*/ 	.short	0x0100
        /*015e*/ 	.byte	0x05
	.zero		1


	//   ....[7]....
        /*0160*/ 	.word	0x00000640
        /*0164*/ 	.word	0x000000ff
        /*0168*/ 	.word	0x00000080
        /*016c*/ 	.short	0x0100
        /*016e*/ 	.byte	0x05
	.zero		1


	//   ....[8]....
        /*0170*/ 	.word	0x00000650
        /*0174*/ 	.word	0x000000ff
        /*0178*/ 	.word	0x00000020
        /*017c*/ 	.short	0x0100
        /*017e*/ 	.byte	0x05
	.zero		1


	//   ....[9]....
        /*0180*/ 	.word	0x00000660
        /*0184*/ 	.word	0x000000ff
        /*0188*/ 	.word	0x00000088
        /*018c*/ 	.short	0x0100
        /*018e*/ 	.byte	0x05
	.zero		1


	//   ....[10]....
        /*0190*/ 	.word	0x00000670
        /*0194*/ 	.word	0x000000ff
        /*0198*/ 	.word	0x00000028
        /*019c*/ 	.short	0x0100
        /*019e*/ 	.byte	0x05
	.zero		1


	//   ....[11]....
        /*01a0*/ 	.word	0x00000680
        /*01a4*/ 	.word	0x000000ff
        /*01a8*/ 	.word	0x00000090
        /*01ac*/ 	.short	0x0100
        /*01ae*/ 	.byte	0x05
	.zero		1


	//   ....[12]....
        /*01b0*/ 	.word	0x00000690
        /*01b4*/ 	.word	0x000000ff
        /*01b8*/ 	.word	0x00000030
        /*01bc*/ 	.short	0x0100
        /*01be*/ 	.byte	0x05
	.zero		1


	//   ....[13]....
        /*01c0*/ 	.word	0x000006a0
        /*01c4*/ 	.word	0x000000ff
        /*01c8*/ 	.word	0x00000098
        /*01cc*/ 	.short	0x0100
        /*01ce*/ 	.byte	0x05
	.zero		1


	//   ....[14]....
        /*01d0*/ 	.word	0x000006b0
        /*01d4*/ 	.word	0x000000ff
        /*01d8*/ 	.word	0x00000038
        /*01dc*/ 	.short	0x0100
        /*01de*/ 	.byte	0x05
	.zero		1


	//   ....[15]....
        /*01e0*/ 	.word	0x000006c0
        /*01e4*/ 	.word	0x000000ff
        /*01e8*/ 	.word	0x000000a0
        /*01ec*/ 	.short	0x0100
        /*01ee*/ 	.byte	0x05
	.zero		1


	//   ....[16]....
        /*01f0*/ 	.word	0x000006d0
        /*01f4*/ 	.word	0x000000ff
        /*01f8*/ 	.word	0x00000040
        /*01fc*/ 	.short	0x0100
        /*01fe*/ 	.byte	0x05
	.zero		1


	//   ....[17]....
        /*0200*/ 	.word	0x000006e0
        /*0204*/ 	.word	0x000000ff
        /*0208*/ 	.word	0x000000a8
        /*020c*/ 	.short	0x0100
        /*020e*/ 	.byte	0x05
	.zero		1


	//   ....[18]....
        /*0210*/ 	.word	0x000006f0
        /*0214*/ 	.word	0x000000ff
        /*0218*/ 	.word	0x00000048
        /*021c*/ 	.short	0x0100
        /*021e*/ 	.byte	0x05
	.zero		1


	//   ....[19]....
        /*0220*/ 	.word	0x00000700
        /*0224*/ 	.word	0x000000ff
        /*0228*/ 	.word	0x000000b0
        /*022c*/ 	.short	0x0100
        /*022e*/ 	.byte	0x05
	.zero		1


	//   ....[20]....
        /*0230*/ 	.word	0x00000710
        /*0234*/ 	.word	0x000000ff
        /*0238*/ 	.word	0x00000050
        /*023c*/ 	.short	0x0100
        /*023e*/ 	.byte	0x05
	.zero		1


	//   ....[21]....
        /*0240*/ 	.word	0x00000720
        /*0244*/ 	.word	0x000000ff
        /*0248*/ 	.word	0x000000b8
        /*024c*/ 	.short	0x0100
        /*024e*/ 	.byte	0x05
	.zero		1


	//   ....[22]....
        /*0250*/ 	.word	0x00000730
        /*0254*/ 	.word	0x000000ff
        /*0258*/ 	.word	0x00000058
        /*025c*/ 	.short	0x0100
        /*025e*/ 	.byte	0x05
	.zero		1


	//   ....[23]....
        /*0260*/ 	.word	0x00000740
        /*0264*/ 	.word	0x000000ff
        /*0268*/ 	.word	0x000000c0
        /*026c*/ 	.short	0x0100
        /*026e*/ 	.byte	0x05
	.zero		1


	//   ....[24]....
        /*0270*/ 	.word	0x00000750
        /*0274*/ 	.word	0x000000ff
        /*0278*/ 	.word	0x00000060
        /*027c*/ 	.short	0x0100
        /*027e*/ 	.byte	0x05
	.zero		1


	//   ....[25]....
        /*0280*/ 	.word	0x00000760
        /*0284*/ 	.word	0x000000ff
        /*0288*/ 	.word	0x000000c8
        /*028c*/ 	.short	0x0100
        /*028e*/ 	.byte	0x05
	.zero		1


	//   ....[26]....
        /*0290*/ 	.word	0x000008a0
        /*0294*/ 	.word	0x000000ff
        /*0298*/ 	.word	0x000000d0
        /*029c*/ 	.short	0x0100
        /*029e*/ 	.byte	0x07
	.zero		1


	//   ....[27]....
        /*02a0*/ 	.word	0x000008b0
        /*02a4*/ 	.word	0x000000ff
        /*02a8*/ 	.word	0x000000e8
        /*02ac*/ 	.short	0x0100
        /*02ae*/ 	.byte	0x07
	.zero		1


	//   ....[28]....
        /*02b0*/ 	.word	0x000008c0
        /*02b4*/ 	.word	0x000000ff
        /*02b8*/ 	.word	0x000000d8
        /*02bc*/ 	.short	0x0100
        /*02be*/ 	.byte	0x07
	.zero		1


	//   ....[29]....
        /*02c0*/ 	.word	0x000008d0
        /*02c4*/ 	.word	0x000000ff
        /*02c8*/ 	.word	0x000000f0
        /*02cc*/ 	.short	0x0100
        /*02ce*/ 	.byte	0x07
	.zero		1


	//   ....[30]....
        /*02d0*/ 	.word	0x000008e0
        /*02d4*/ 	.word	0x000000ff
        /*02d8*/ 	.word	0x000000e0
        /*02dc*/ 	.short	0x0100
        /*02de*/ 	.byte	0x07
	.zero		1


	//   ....[31]....
        /*02e0*/ 	.word	0x000008f0
        /*02e4*/ 	.word	0x000000ff
        /*02e8*/ 	.word	0x000000f8
        /*02ec*/ 	.short	0x0100
        /*02ee*/ 	.byte	0x07
	.zero		1


	//   ....[32]....
        /*02f0*/ 	.word	0x000009e0
        /*02f4*/ 	.word	0x000000ff
        /*02f8*/ 	.word	0x00000100
        /*02fc*/ 	.short	0x0100
        /*02fe*/ 	.byte	0x05
	.zero		1


	//   ....[33]....
        /*0300*/ 	.word	0x000009f0
        /*0304*/ 	.word	0x000000ff
        /*0308*/ 	.word	0x00000108
        /*030c*/ 	.short	0x0100
        /*030e*/ 	.byte	0x05
	.zero		1


	//   ....[34]....
        /*0310*/ 	.word	0x00000b30
        /*0314*/ 	.word	0x000000ff
        /*0318*/ 	.word	0x00000110
        /*031c*/ 	.short	0x0100
        /*031e*/ 	.byte	0x05
	.zero		1


	//   ....[35]....
        /*0320*/ 	.word	0x00000b40
        /*0324*/ 	.word	0x000000ff
        /*0328*/ 	.word	0x00000120
        /*032c*/ 	.short	0x0100
        /*032e*/ 	.byte	0x05
	.zero		1


	//   ....[36]....
        /*0330*/ 	.word	0x00000b50
        /*0334*/ 	.word	0x000000ff
        /*0338*/ 	.word	0x00000118
        /*033c*/ 	.short	0x0100
        /*033e*/ 	.byte	0x05
	.zero		1


	//   ....[37]....
        /*0340*/ 	.word	0x00000b60
        /*0344*/ 	.word	0x000000ff
        /*0348*/ 	.word	0x00000128
        /*034c*/ 	.short	0x0100
        /*034e*/ 	.byte	0x05
	.zero		1


	//   ....[38]....
        /*0350*/ 	.word	0x00000c90
        /*0354*/ 	.word	0x000000ff
        /*0358*/ 	.word	0x00000130
        /*035c*/ 	.short	0x0100
        /*035e*/ 	.byte	0x07
	.zero		1


	//   ....[39]....
        /*0360*/ 	.word	0x00000ca0
        /*0364*/ 	.word	0x000000ff
        /*0368*/ 	.word	0x00000150
        /*036c*/ 	.short	0x0100
        /*036e*/ 	.byte	0x07
	.zero		1


	//   ....[40]....
        /*0370*/ 	.word	0x00000cb0
        /*0374*/ 	.word	0x000000ff
        /*0378*/ 	.word	0x00000138
        /*037c*/ 	.short	0x0100
        /*037e*/ 	.byte	0x07
	.zero		1


	//   ....[41]....
        /*0380*/ 	.word	0x00000cc0
        /*0384*/ 	.word	0x000000ff
        /*0388*/ 	.word	0x00000158
        /*038c*/ 	.short	0x0100
        /*038e*/ 	.byte	0x07
	.zero		1


	//   ....[42]....
        /*0390*/ 	.word	0x00000cd0
        /*0394*/ 	.word	0x000000ff
        /*0398*/ 	.word	0x00000140
        /*039c*/ 	.short	0x0100
        /*039e*/ 	.byte	0x07
	.zero		1


	//   ....[43]....
        /*03a0*/ 	.word	0x00000ce0
        /*03a4*/ 	.word	0x000000ff
        /*03a8*/ 	.word	0x00000160
        /*03ac*/ 	.short	0x0100
        /*03ae*/ 	.byte	0x07
	.zero		1


	//   ....[44]....
        /*03b0*/ 	.word	0x00000cf0
        /*03b4*/ 	.word	0x000000ff
        /*03b8*/ 	.word	0x00000148
        /*03bc*/ 	.short	0x0100
        /*03be*/ 	.byte	0x07
	.zero		1


	//   ....[45]....
        /*03c0*/ 	.word	0x00000d00
        /*03c4*/ 	.word	0x000000ff
        /*03c8*/ 	.word	0x00000168
        /*03cc*/ 	.short	0x0100
        /*03ce*/ 	.byte	0x07
	.zero		1


	//   ....[46]....
        /*03d0*/ 	.word	0x00000df0
        /*03d4*/ 	.word	0x000000ff
        /*03d8*/ 	.word	0x00000170
        /*03dc*/ 	.short	0x0100
        /*03de*/ 	.byte	0x05
	.zero		1


	//   ....[47]....
        /*03e0*/ 	.word	0x00000e00
        /*03e4*/ 	.word	0x000000ff
        /*03e8*/ 	.word	0x00000180
        /*03ec*/ 	.short	0x0100
        /*03ee*/ 	.byte	0x05
	.zero		1


	//   ....[48]....
        /*03f0*/ 	.word	0x00000e10
        /*03f4*/ 	.word	0x000000ff
        /*03f8*/ 	.word	0x00000178
        /*03fc*/ 	.short	0x0100
        /*03fe*/ 	.byte	0x05
	.zero		1


	//   ....[49]....
        /*0400*/ 	.word	0x00000e20
        /*0404*/ 	.word	0x000000ff
        /*0408*/ 	.word	0x00000188
        /*040c*/ 	.short	0x0100
        /*040e*/ 	.byte	0x05
	.zero		1


	//   ....[50]....
        /*0410*/ 	.word	0x000016f0
        /*0414*/ 	.word	0x00000002
        /*0418*/ 	.word	0x00000180
        /*041c*/ 	.short	0x010a
        /*041e*/ 	.byte	0xff
	.zero		1


	//   ....[51]....
        /*0420*/ 	.word	0x00001720
        /*0424*/ 	.word	0x00000002
        /*0428*/ 	.word	0x00000170
        /*042c*/ 	.short	0x0101
        /*042e*/ 	.byte	0xff
	.zero		1


	//   ....[52]....
        /*0430*/ 	.word	0x000017f0
        /*0434*/ 	.word	0x000000ff
        /*0438*/ 	.word	0x00000068
        /*043c*/ 	.short	0x010a
        /*043e*/ 	.byte	0x08
	.zero		1


	//   ....[53]....
        /*0440*/ 	.word	0x00001890
        /*0444*/ 	.word	0x000000ff
        /*0448*/ 	.word	0x00000068
        /*044c*/ 	.short	0x010a
        /*044e*/ 	.byte	0x21
	.zero		1


	//   ....[54]....
        /*0450*/ 	.word	0x000019f0
        /*0454*/ 	.word	0x000000ff
        /*0458*/ 	.word	0x00000068
        /*045c*/ 	.short	0x010a
        /*045e*/ 	.byte	0x08
	.zero		1


	//   ....[55]....
        /*0460*/ 	.word	0x00001ae0
        /*0464*/ 	.word	0x000000ff
        /*0468*/ 	.word	0x00000108
        /*046c*/ 	.short	0x0101
        /*046e*/ 	.byte	0x04
	.zero		1


	//   ....[56]....
        /*0470*/ 	.word	0x00001b00
        /*0474*/ 	.word	0x000000ff
        /*0478*/ 	.word	0x00000068
        /*047c*/ 	.short	0x010a
        /*047e*/ 	.byte	0x08
	.zero		1


	//   ....[57]....
        /*0480*/ 	.word	0x00001b80
        /*0484*/ 	.word	0x000000ff
        /*0488*/ 	.word	0x00000068
        /*048c*/ 	.short	0x010a
        /*048e*/ 	.byte	0x11
	.zero		1


	//   ....[58]....
        /*0490*/ 	.word	0x00001ce0
        /*0494*/ 	.word	0x000000ff
        /*0498*/ 	.word	0x00000068
        /*049c*/ 	.short	0x010a
        /*049e*/ 	.byte	0x08
	.zero		1


	//   ....[59]....
        /*04a0*/ 	.word	0x00001e00
        /*04a4*/ 	.word	0x00000002
        /*04a8*/ 	.word	0x00000110
        /*04ac*/ 	.short	0x010a
        /*04ae*/ 	.byte	0xff
	.zero		1


	//   ....[60]....
        /*04b0*/ 	.word	0x00001ec0
        /*04b4*/ 	.word	0x00000002
        /*04b8*/ 	.word	0x00000000
        /*04bc*/ 	.short	0x0101
        /*04be*/ 	.byte	0xff
	.zero		1


	//   ....[61]....
        /*04c0*/ 	.word	0x00002420
        /*04c4*/ 	.word	0x000000ff
        /*04c8*/ 	.word	0x00000000
        /*04cc*/ 	.short	0x010a
        /*04ce*/ 	.byte	0x05
	.zero		1


	//   ....[62]....
        /*04d0*/ 	.word	0x000024b0
        /*04d4*/ 	.word	0x000000ff
        /*04d8*/ 	.word	0x00000000
        /*04dc*/ 	.short	0x010a
        /*04de*/ 	.byte	0x05
	.zero		1


	//   ....[63]....
        /*04e0*/ 	.word	0x00002540
        /*04e4*/ 	.word	0x000000ff
        /*04e8*/ 	.word	0x00000000
        /*04ec*/ 	.short	0x010a
        /*04ee*/ 	.byte	0x05
	.zero		1


	//   ....[64]....
        /*04f0*/ 	.word	0x000025d0
        /*04f4*/ 	.word	0x000000ff
        /*04f8*/ 	.word	0x00000000
        /*04fc*/ 	.short	0x010a
        /*04fe*/ 	.byte	0x05
	.zero		1


	//   ....[65]....
        /*0500*/ 	.word	0x00002660
        /*0504*/ 	.word	0x000000ff
        /*0508*/ 	.word	0x00000000
        /*050c*/ 	.short	0x010a
        /*050e*/ 	.byte	0x05
	.zero		1


	//   ....[66]....
        /*0510*/ 	.word	0x000026f0
        /*0514*/ 	.word	0x000000ff
        /*0518*/ 	.word	0x00000000
        /*051c*/ 	.short	0x010a
        /*051e*/ 	.byte	0x05
	.zero		1


	//   ....[67]....
        /*0520*/ 	.word	0x00002780
        /*0524*/ 	.word	0x000000ff
        /*0528*/ 	.word	0x00000000
        /*052c*/ 	.short	0x010a
        /*052e*/ 	.byte	0x05
	.zero		1


	//   ....[68]....
        /*0530*/ 	.word	0x00002810
        /*0534*/ 	.word	0x000000ff
        /*0538*/ 	.word	0x00000000
        /*053c*/ 	.short	0x010a
        /*053e*/ 	.byte	0x05
	.zero		1


	//   ....[69]....
        /*0540*/ 	.word	0x000028a0
        /*0544*/ 	.word	0x000000ff
        /*0548*/ 	.word	0x00000000
        /*054c*/ 	.short	0x010a
        /*054e*/ 	.byte	0x05
	.zero		1


	//   ....[70]....
        /*0550*/ 	.word	0x00002930
        /*0554*/ 	.word	0x000000ff
        /*0558*/ 	.word	0x00000000
        /*055c*/ 	.short	0x010a
        /*055e*/ 	.byte	0x05
	.zero		1


	//   ....[71]....
        /*0560*/ 	.word	0x000029c0
        /*0564*/ 	.word	0x000000ff
        /*0568*/ 	.word	0x00000000
        /*056c*/ 	.short	0x010a
        /*056e*/ 	.byte	0x05
	.zero		1


	//   ....[72]....
        /*0570*/ 	.word	0x00002a50
        /*0574*/ 	.word	0x000000ff
        /*0578*/ 	.word	0x00000000
        /*057c*/ 	.short	0x010a
        /*057e*/ 	.byte	0x05
	.zero		1


	//   ....[73]....
        /*0580*/ 	.word	0x00002af0
        /*0584*/ 	.word	0x00000000
        /*0588*/ 	.word	0x00000000
        /*058c*/ 	.short	0x010a
        /*058e*/ 	.byte	0xff
	.zero		1


	//   ....[74]....
        /*0590*/ 	.word	0x00002c10
        /*0594*/ 	.word	0x00000000
        /*0598*/ 	.word	0x00000170
        /*059c*/ 	.short	0x010a
        /*059e*/ 	.byte	0xff
	.zero		1


	//   ....[75]....
        /*05a0*/ 	.word	0x00002c80
        /*05a4*/ 	.word	0x00000000
        /*05a8*/ 	.word	0x00000000
        /*05ac*/ 	.short	0x0101
        /*05ae*/ 	.byte	0xff
	.zero		1


	//   ....[76]....
        /*05b0*/ 	.word	0x00002ca0
        /*05b4*/ 	.word	0x000000ff
        /*05b8*/ 	.word	0x00000120
        /*05bc*/ 	.short	0x010a
        /*05be*/ 	.byte	0x05
	.zero		1


	//   ....[77]....
        /*05c0*/ 	.word	0x00002dc0
        /*05c4*/ 	.word	0x00000000
        /*05c8*/ 	.word	0x00000110
        /*05cc*/ 	.short	0x010a
        /*05ce*/ 	.byte	0xff
	.zero		1


	//   ....[78]....
        /*05d0*/ 	.word	0x00002ec0
        /*05d4*/ 	.word	0x00000000
        /*05d8*/ 	.word	0x00000000
        /*05dc*/ 	.short	0x0101
        /*05de*/ 	.byte	0xff
	.zero		1


	//   ....[79]....
        /*05e0*/ 	.word	0x00002f50
        /*05e4*/ 	.word	0x000000ff
        /*05e8*/ 	.word	0x00000120
        /*05ec*/ 	.short	0x0106
        /*05ee*/ 	.byte	0x05
	.zero		1


	//   ....[80]....
        /*05f0*/ 	.word	0x00002f70
        /*05f4*/ 	.word	0x000000ff
        /*05f8*/ 	.word	0x00000120
        /*05fc*/ 	.short	0x010a
        /*05fe*/ 	.byte	0x05
	.zero		1


	//   ....[81]....
        /*0600*/ 	.word	0x00003000
        /*0604*/ 	.word	0x000000ff
        /*0608*/ 	.word	0x00000120
        /*060c*/ 	.short	0x0106
        /*060e*/ 	.byte	0x04
	.zero		1


	//   ....[82]....
        /*0610*/ 	.word	0x00003040
        /*0614*/ 	.word	0x00000000
        /*0618*/ 	.word	0x00000120
        /*061c*/ 	.short	0x010a
        /*061e*/ 	.byte	0xff
	.zero		1


	//   ....[83]....
        /*0620*/ 	.word	0x00003570
        /*0624*/ 	.word	0x00000000
        /*0628*/ 	.word	0x00000110
        /*062c*/ 	.short	0x010a
        /*062e*/ 	.byte	0xff
	.zero		1


	//   ....[84]....
        /*0630*/ 	.word	0x00003670
        /*0634*/ 	.word	0x00000003
        /*0638*/ 	.word	0x00000000
        /*063c*/ 	.short	0x0101
        /*063e*/ 	.byte	0xff
	.zero		1


	//   ....[85]....
        /*0640*/ 	.word	0x00003680
        /*0644*/ 	.word	0x000000ff
        /*0648*/ 	.word	0x00000000
        /*064c*/ 	.short	0x010a
        /*064e*/ 	.byte	0x06
	.zero		1


	//   ....[86]....
        /*0650*/ 	.word	0x00003700
        /*0654*/ 	.word	0x000000ff
        /*0658*/ 	.word	0x00000150
        /*065c*/ 	.short	0x010a
        /*065e*/ 	.byte	0x07
	.zero		1


	//   ....[87]....
        /*0660*/ 	.word	0x000037e0
        /*0664*/ 	.word	0x000000ff
        /*0668*/ 	.word	0x00000000
        /*066c*/ 	.short	0x010a
        /*066e*/ 	.byte	0x06
	.zero		1


	//   ....[88]....
        /*0670*/ 	.word	0x00003910
        /*0674*/ 	.word	0x000000ff
        /*0678*/ 	.word	0x00000000
        /*067c*/ 	.short	0x010a
        /*067e*/ 	.byte	0x1a
	.zero		1


	//   ....[89]....
        /*0680*/ 	.word	0x00003bb0
        /*0684*/ 	.word	0x000000ff
        /*0688*/ 	.word	0x00000000
        /*068c*/ 	.short	0x010a
        /*068e*/ 	.byte	0x06
	.zero		1


	//   ....[90]....
        /*0690*/ 	.word	0x00003c40
        /*0694*/ 	.word	0x000000ff
        /*0698*/ 	.word	0x00000000
        /*069c*/ 	.short	0x010a
        /*069e*/ 	.byte	0x06
	.zero		1


	//   ....[91]....
        /*06a0*/ 	.word	0x00003cd0
        /*06a4*/ 	.word	0x000000ff
        /*06a8*/ 	.word	0x00000000
        /*06ac*/ 	.short	0x010a
        /*06ae*/ 	.byte	0x06
	.zero		1


	//   ....[92]....
        /*06b0*/ 	.word	0x00003d60
        /*06b4*/ 	.word	0x000000ff
        /*06b8*/ 	.word	0x00000000
        /*06bc*/ 	.short	0x010a
        /*06be*/ 	.byte	0x07
	.zero		1


	//   ....[93]....
        /*06c0*/ 	.word	0x00004190
        /*06c4*/ 	.word	0x00000000
        /*06c8*/ 	.word	0x00000110
        /*06cc*/ 	.short	0x010a
        /*06ce*/ 	.byte	0xff
	.zero		1


	//   ....[94]....
        /*06d0*/ 	.word	0x00004250
        /*06d4*/ 	.word	0x00000000
        /*06d8*/ 	.word	0x00000000
        /*06dc*/ 	.short	0x0101
        /*06de*/ 	.byte	0xff
	.zero		1


	//   ....[95]....
        /*06e0*/ 	.word	0x00004570
        /*06e4*/ 	.word	0x000000ff
        /*06e8*/ 	.word	0x00000108
        /*06ec*/ 	.short	0x010a
        /*06ee*/ 	.byte	0x07
	.zero		1


	//   ....[96]....
        /*06f0*/ 	.word	0x00004790
        /*06f4*/ 	.word	0x000000ff
        /*06f8*/ 	.word	0x000000e8
        /*06fc*/ 	.short	0x010a
        /*06fe*/ 	.byte	0x0f
	.zero		1


	//   ....[97]....
        /*0700*/ 	.word	0x00004990
        /*0704*/ 	.word	0x000000ff
        /*0708*/ 	.word	0x000000d0
        /*070c*/ 	.short	0x010b
        /*070e*/ 	.byte	0x0f
	.zero		1


	//   ....[98]....
        /*0710*/ 	.word	0x000049e0
        /*0714*/ 	.word	0x000000ff
        /*0718*/ 	.word	0x00000000
        /*071c*/ 	.short	0x0101
        /*071e*/ 	.byte	0x10
	.zero		1


	//   ....[99]....
        /*0720*/ 	.word	0x00004a20
        /*0724*/ 	.word	0x000000ff
        /*0728*/ 	.word	0x000000e8
        /*072c*/ 	.short	0x010a
        /*072e*/ 	.byte	0x0d
	.zero		1


	//   ....[100]....
        /*0730*/ 	.word	0x00004c60
        /*0734*/ 	.word	0x000000ff
        /*0738*/ 	.word	0x000000d0
        /*073c*/ 	.short	0x010b
        /*073e*/ 	.byte	0x0d
	.zero		1


	//   ....[101]....
        /*0740*/ 	.word	0x00004cd0
        /*0744*/ 	.word	0x000000ff
        /*0748*/ 	.word	0x00000000
        /*074c*/ 	.short	0x0101
        /*074e*/ 	.byte	0x0f
	.zero		1


	//   ....[102]....
        /*0750*/ 	.word	0x00004d20
        /*0754*/ 	.word	0x000000ff
        /*0758*/ 	.word	0x00000000
        /*075c*/ 	.short	0x010a
        /*075e*/ 	.byte	0x04
	.zero		1


	//   ....[103]....
        /*0760*/ 	.word	0x00004db0
        /*0764*/ 	.word	0x000000ff
        /*0768*/ 	.word	0x00000000
        /*076c*/ 	.short	0x010a
        /*076e*/ 	.byte	0x04
	.zero		1


	//   ....[104]....
        /*0770*/ 	.word	0x00004e50
        /*0774*/ 	.word	0x00000000
        /*0778*/ 	.word	0x00000000
        /*077c*/ 	.short	0x010a
        /*077e*/ 	.byte	0xff
	.zero		1


	//   ....[105]....
        /*0780*/ 	.word	0x000051c0
        /*0784*/ 	.word	0x00000000
        /*0788*/ 	.word	0x00000110
        /*078c*/ 	.short	0x010a
        /*078e*/ 	.byte	0xff
	.zero		1


	//   ....[106]....
        /*0790*/ 	.word	0x000052d0
        /*0794*/ 	.word	0x00000000
        /*0798*/ 	.word	0x00000000
        /*079c*/ 	.short	0x0101
        /*079e*/ 	.byte	0xff
	.zero		1


	//   ....[107]....
        /*07a0*/ 	.word	0x00005ce0
        /*07a4*/ 	.word	0x00000002
        /*07a8*/ 	.word	0x000000d0
        /*07ac*/ 	.short	0x010a
        /*07ae*/ 	.byte	0xff
	.zero		1


	//   ....[108]....
        /*07b0*/ 	.word	0x00005d20
        /*07b4*/ 	.word	0x0000002c
        /*07b8*/ 	.word	0x00000130
        /*07bc*/ 	.short	0x010a
        /*07be*/ 	.byte	0xff
	.zero		1


	//   ....[109]....
        /*07c0*/ 	.word	0x00005e10
        /*07c4*/ 	.word	0x00000002
        /*07c8*/ 	.word	0x000000d0
        /*07cc*/ 	.short	0x010a
        /*07ce*/ 	.byte	0xff
	.zero		1


	//   ....[110]....
        /*07d0*/ 	.word	0x00005fa0
        /*07d4*/ 	.word	0x0000002c
        /*07d8*/ 	.word	0x00000130
        /*07dc*/ 	.short	0x010a
        /*07de*/ 	.byte	0xff
	.zero		1


	//   ....[111]....
        /*07e0*/ 	.word	0x00006760
        /*07e4*/ 	.word	0x00000000
        /*07e8*/ 	.word	0x00000000
        /*07ec*/ 	.short	0x0101
        /*07ee*/ 	.byte	0xff
	.zero		1


	//   ....[112]....
        /*07f0*/ 	.word	0x00006770
        /*07f4*/ 	.word	0x00000002
        /*07f8*/ 	.word	0x000000d0
        /*07fc*/ 	.short	0x010a
        /*07fe*/ 	.byte	0xff
	.zero		1


	//   ....[113]....
        /*0800*/ 	.word	0x00006830
        /*0804*/ 	.word	0x00000002
        /*0808*/ 	.word	0x000000d0
        /*080c*/ 	.short	0x010a
        /*080e*/ 	.byte	0xff
	.zero		1


	//   ....[114]....
        /*0810*/ 	.word	0x00006b60
        /*0814*/ 	.word	0x000000ff
        /*0818*/ 	.word	0x00000000
        /*081c*/ 	.short	0x0101
        /*081e*/ 	.byte	0x05
	.zero		1


	//   ....[115]....
        /*0820*/ 	.word	0x00007120
        /*0824*/ 	.word	0x00000000
        /*0828*/ 	.word	0x00000000
        /*082c*/ 	.short	0x0101
        /*082e*/ 	.byte	0xff
	.zero		1


	//   ....[116]....
        /*0830*/ 	.word	0x00007390
        /*0834*/ 	.word	0x000000ff
        /*0838*/ 	.word	0x00000000
        /*083c*/ 	.short	0x0101
        /*083e*/ 	.byte	0x04
	.zero		1


	//   ....[117]....
        /*0840*/ 	.word	0x000073b0
        /*0844*/ 	.word	0x00000002
        /*0848*/ 	.word	0x00000180
        /*084c*/ 	.short	0x010a
        /*084e*/ 	.byte	0xff
	.zero		1


	//   ....[118]....
        /*0850*/ 	.word	0x00007410
        /*0854*/ 	.word	0x00000002
        /*0858*/ 	.word	0x00000068
        /*085c*/ 	.short	0x010a
        /*085e*/ 	.byte	0xff
	.zero		1


	//   ....[119]....
        /*0860*/ 	.word	0x00007470
        /*0864*/ 	.word	0x00000002
        /*0868*/ 	.word	0x00000068
        /*086c*/ 	.short	0x010a
        /*086e*/ 	.byte	0xff
	.zero		1


	//   ....[120]....
        /*0870*/ 	.word	0x000074c0
        /*0874*/ 	.word	0x00000002
        /*0878*/ 	.word	0x00000110
        /*087c*/ 	.short	0x010a
        /*087e*/ 	.byte	0xff
	.zero		1


	//   ....[121]....
        /*0880*/ 	.word	0x00007520
        /*0884*/ 	.word	0x00000000
        /*0888*/ 	.word	0x00000000
        /*088c*/ 	.short	0x010a
        /*088e*/ 	.byte	0xff
	.zero		1


	//   ....[122]....
        /*0890*/ 	.word	0x00007580
        /*0894*/ 	.word	0x00000000
        /*0898*/ 	.word	0x00000000
        /*089c*/ 	.short	0x010a
        /*089e*/ 	.byte	0xff
	.zero		1


	//   ....[123]....
        /*08a0*/ 	.word	0x000075e0
        /*08a4*/ 	.word	0x00000000
        /*08a8*/ 	.word	0x00000000
        /*08ac*/ 	.short	0x010a
        /*08ae*/ 	.byte	0xff
	.zero		1


	//   ....[124]....
        /*08b0*/ 	.word	0x00007640
        /*08b4*/ 	.word	0x00000000
        /*08b8*/ 	.word	0x00000000
        /*08bc*/ 	.short	0x010a
        /*08be*/ 	.byte	0xff
	.zero		1


	//   ....[125]....
        /*08c0*/ 	.word	0x000076a0
        /*08c4*/ 	.word	0x00000000
        /*08c8*/ 	.word	0x00000000
        /*08cc*/ 	.short	0x010a
        /*08ce*/ 	.byte	0xff
	.zero		1


	//   ....[126]....
        /*08d0*/ 	.word	0x00007700
        /*08d4*/ 	.word	0x00000000
        /*08d8*/ 	.word	0x00000000
        /*08dc*/ 	.short	0x010a
        /*08de*/ 	.byte	0xff
	.zero		1


	//   ....[127]....
        /*08e0*/ 	.word	0x00007760
        /*08e4*/ 	.word	0x00000000
        /*08e8*/ 	.word	0x00000000
        /*08ec*/ 	.short	0x010a
        /*08ee*/ 	.byte	0xff
	.zero		1


	//   ....[128]....
        /*08f0*/ 	.word	0x000077c0
        /*08f4*/ 	.word	0x00000000
        /*08f8*/ 	.word	0x00000000
        /*08fc*/ 	.short	0x010a
        /*08fe*/ 	.byte	0xff
	.zero		1


	//   ....[129]....
        /*0900*/ 	.word	0x00007820
        /*0904*/ 	.word	0x00000000
        /*0908*/ 	.word	0x00000000
        /*090c*/ 	.short	0x010a
        /*090e*/ 	.byte	0xff
	.zero		1


	//   ....[130]....
        /*0910*/ 	.word	0x00007880
        /*0914*/ 	.word	0x00000000
        /*0918*/ 	.word	0x00000000
        /*091c*/ 	.short	0x010a
        /*091e*/ 	.byte	0xff
	.zero		1


	//   ....[131]....
        /*0920*/ 	.word	0x000078e0
        /*0924*/ 	.word	0x00000000
        /*0928*/ 	.word	0x00000000
        /*092c*/ 	.short	0x010a
        /*092e*/ 	.byte	0xff
	.zero		1


	//   ....[132]....
        /*0930*/ 	.word	0x00007940
        /*0934*/ 	.word	0x00000000
        /*0938*/ 	.word	0x00000000
        /*093c*/ 	.short	0x010a
        /*093e*/ 	.byte	0xff
	.zero		1


	//   ....[133]....
        /*0940*/ 	.word	0x00007990
        /*0944*/ 	.word	0x00000000
        /*0948*/ 	.word	0x00000170
        /*094c*/ 	.short	0x010a
        /*094e*/ 	.byte	0xff
	.zero		1


	//   ....[134]....
        /*0950*/ 	.word	0x000079f0
        /*0954*/ 	.word	0x00000000
        /*0958*/ 	.word	0x00000120
        /*095c*/ 	.short	0x010a
        /*095e*/ 	.byte	0xff
	.zero		1


	//   ....[135]....
        /*0960*/ 	.word	0x00007a40
        /*0964*/ 	.word	0x00000000
        /*0968*/ 	.word	0x00000110
        /*096c*/ 	.short	0x010a
        /*096e*/ 	.byte	0xff
	.zero		1


	//   ....[136]....
        /*0970*/ 	.word	0x00007aa0
        /*0974*/ 	.word	0x00000000
        /*0978*/ 	.word	0x00000120
        /*097c*/ 	.short	0x010a
        /*097e*/ 	.byte	0xff
	.zero		1


	//   ....[137]....
        /*0980*/ 	.word	0x00007af0
        /*0984*/ 	.word	0x00000000
        /*0988*/ 	.word	0x00000110
        /*098c*/ 	.short	0x010a
        /*098e*/ 	.byte	0xff
	.zero		1


	//   ....[138]....
        /*0990*/ 	.word	0x00007b50
        /*0994*/ 	.word	0x00000002
        /*0998*/ 	.word	0x00000150
        /*099c*/ 	.short	0x010a
        /*099e*/ 	.byte	0xff
	.zero		1


	//   ....[139]....
        /*09a0*/ 	.word	0x00007bb0
        /*09a4*/ 	.word	0x00000000
        /*09a8*/ 	.word	0x00000000
        /*09ac*/ 	.short	0x010a
        /*09ae*/ 	.byte	0xff
	.zero		1


	//   ....[140]....
        /*09b0*/ 	.word	0x00007c10
        /*09b4*/ 	.word	0x00000000
        /*09b8*/ 	.word	0x00000000
        /*09bc*/ 	.short	0x010a
        /*09be*/ 	.byte	0xff
	.zero		1


	//   ....[141]....
        /*09c0*/ 	.word	0x00007c70
        /*09c4*/ 	.word	0x00000000
        /*09c8*/ 	.word	0x00000000
        /*09cc*/ 	.short	0x010a
        /*09ce*/ 	.byte	0xff
	.zero		1


	//   ....[142]....
        /*09d0*/ 	.word	0x00007cd0
        /*09d4*/ 	.word	0x00000000
        /*09d8*/ 	.word	0x00000000
        /*09dc*/ 	.short	0x010a
        /*09de*/ 	.byte	0xff
	.zero		1


	//   ....[143]....
        /*09e0*/ 	.word	0x00007d30
        /*09e4*/ 	.word	0x00000000
        /*09e8*/ 	.word	0x00000000
        /*09ec*/ 	.short	0x010a
        /*09ee*/ 	.byte	0xff
	.zero		1


	//   ....[144]....
        /*09f0*/ 	.word	0x00007d80
        /*09f4*/ 	.word	0x00000000
        /*09f8*/ 	.word	0x00000110
        /*09fc*/ 	.short	0x010a
        /*09fe*/ 	.byte	0xff
	.zero		1


	//   ....[145]....
        /*0a00*/ 	.word	0x00007de0
        /*0a04*/ 	.word	0x00000000
        /*0a08*/ 	.word	0x00000108
        /*0a0c*/ 	.short	0x010a
        /*0a0e*/ 	.byte	0xff
	.zero		1


	//   ....[146]....
        /*0a10*/ 	.word	0x00007e40
        /*0a14*/ 	.word	0x00000000
        /*0a18*/ 	.word	0x000000e8
        /*0a1c*/ 	.short	0x010a
        /*0a1e*/ 	.byte	0xff
	.zero		1


	//   ....[147]....
        /*0a20*/ 	.word	0x00007ea0
        /*0a24*/ 	.word	0x00000000
        /*0a28*/ 	.word	0x000000e8
        /*0a2c*/ 	.short	0x010a
        /*0a2e*/ 	.byte	0xff
	.zero		1


	//   ....[148]....
        /*0a30*/ 	.word	0x00007f00
        /*0a34*/ 	.word	0x00000000
        /*0a38*/ 	.word	0x00000000
        /*0a3c*/ 	.short	0x010a
        /*0a3e*/ 	.byte	0xff
	.zero		1


	//   ....[149]....
        /*0a40*/ 	.word	0x00007f60
        /*0a44*/ 	.word	0x00000000
        /*0a48*/ 	.word	0x00000000
        /*0a4c*/ 	.short	0x010a
        /*0a4e*/ 	.byte	0xff
	.zero		1


	//   ....[150]....
        /*0a50*/ 	.word	0x00007fb0
        /*0a54*/ 	.word	0x00000000
        /*0a58*/ 	.word	0x00000110
        /*0a5c*/ 	.short	0x010a
        /*0a5e*/ 	.byte	0xff
	.zero		1


	//   ....[151]....
        /*0a60*/ 	.word	0x00008000
        /*0a64*/ 	.word	0x00000002
        /*0a68*/ 	.word	0x000000d0
        /*0a6c*/ 	.short	0x010a
        /*0a6e*/ 	.byte	0xff
	.zero		1


	//   ....[152]....
        /*0a70*/ 	.word	0x00008050
        /*0a74*/ 	.word	0x0000002c
        /*0a78*/ 	.word	0x00000130
        /*0a7c*/ 	.short	0x010a
        /*0a7e*/ 	.byte	0xff
	.zero		1


	//   ....[153]....
        /*0a80*/ 	.word	0x000080a0
        /*0a84*/ 	.word	0x00000002
        /*0a88*/ 	.word	0x000000d0
        /*0a8c*/ 	.short	0x010a
        /*0a8e*/ 	.byte	0xff
	.zero		1


	//----- nvinfo : EIATTR_NUM_MBARRIERS
	.align		4
.L_47:
        /*0a90*/ 	.byte	0x03, 0x38
        /*0a92*/ 	.short	0x0032


	//----- nvinfo : EIATTR_EXIT_INSTR_OFFSETS
	.align		4
        /*0a94*/ 	.byte	0x04, 0x1c
        /*0a96*/ 	.short	(.L_49 - .L_48)


	//   ....[0]....
.L_48:
        /*0a98*/ 	.word	0x00002b20


	//   ....[1]....
        /*0a9c*/ 	.word	0x00003010


	//   ....[2]....
        /*0aa0*/ 	.word	0x00003070


	//   ....[3]....
        /*0aa4*/ 	.word	0x00003fc0


	//   ....[4]....
        /*0aa8*/ 	.word	0x00004e80


	//   ....[5]....
        /*0aac*/ 	.word	0x00004ec0


	//   ....[6]....
        /*0ab0*/ 	.word	0x00007280


	//   ....[7]....
        /*0ab4*/ 	.word	0x00007300


	//   ....[8]....
        /*0ab8*/ 	.word	0x00007330


	//   ....[9]....
        /*0abc*/ 	.word	0x000073a0


	//----- nvinfo : EIATTR_MAX_THREADS
	.align		4
.L_49:
        /*0ac0*/ 	.byte	0x04, 0x05
        /*0ac2*/ 	.short	(.L_51 - .L_50)
.L_50:
        /*0ac4*/ 	.word	0x00000100
        /*0ac8*/ 	.word	0x00000001
        /*0acc*/ 	.word	0x00000001


	//----- nvinfo : EIATTR_CRS_STACK_SIZE
	.align		4
.L_51:
        /*0ad0*/ 	.byte	0x04, 0x1e
        /*0ad2*/ 	.short	(.L_53 - .L_52)
.L_52:
        /*0ad4*/ 	.word	0x00000000


	//----- nvinfo : EIATTR_CBANK_PARAM_SIZE
	.align		4
.L_53:
        /*0ad8*/ 	.byte	0x03, 0x19
        /*0ada*/ 	.short	0x0800


	//----- nvinfo : EIATTR_PARAM_CBANK
	.align		4
        /*0adc*/ 	.byte	0x04, 0x0a
        /*0ade*/ 	.short	(.L_55 - .L_54)
	.align		4
.L_54:
        /*0ae0*/ 	.word	index@(.nv.constant0._ZN7cutlass13device_kernelINS_4gemm6kernel13GemmUniversalIN4cute5tupleIJiiiiEEENS1_10collective13CollectiveMmaINS1_35MainloopSm100TmaUmmaWarpSpecializedILi13ELi2ELi4ENS5_IJNS4_1CILi1EEESB_SB_EEEEENS5_IJNSA_ILi64EEESE_SE_EEENS_6half_tENS5_IJlSB_lEEESG_NS5_IJSB_llEEENS4_8TiledMMAINS4_8MMA_AtomIJNS4_20SM100_MMA_F16BF16_SSISG_SG_fLi64ELi64ELNS4_4UMMA5MajorE0ELSN_1ELNSM_7ScaleInE0ELSO_0EEEEEENS4_6LayoutISC_NS5_IJNSA_ILi0EEESS_SS_EEEEENS5_IJNS4_10UnderscoreESV_SV_EEEEENS4_13SM90_TMA_LOADENS4_14ComposedLayoutINS4_7SwizzleILi3ELi4ELi3EEENS4_18smem_ptr_flag_bitsILi16EEENSR_INS5_IJNSA_ILi8EEESE_EEENS5_IJSE_SB_EEEEEEEvNS4_8identityESY_NSZ_IS11_S13_NSR_INS5_IJSE_S14_EEENS5_IJSB_SE_EEEEEEEvS19_EENS_8epilogue10collective18CollectiveEpilogueINS1F_23Sm100TmaWarpSpecializedILi3ELi2ELi16ELb1ELb0EEEJSF_NS5_IJNSR_ISE_SB_EENSR_INSA_ILi32EEESB_EEEEESG_SH_SG_SH_NS1F_6fusion15FusionCallbacksIS1J_NS1O_17LinearCombinationISG_fSG_fLNS_15FloatRoundStyleE2EEESF_S1N_JEEENS4_5SM1004TMEM4LOAD26SM100_TMEM_LOAD_16dp256b4xESY_NSZ_INS10_ILi2ELi4ELi3EEES13_NSR_INS5_IJS14_S1L_EEENS5_IJS1L_SB_EEEEEEENS4_17SM75_U32x4_LDSM_NENS4_14SM90_TMA_STOREES22_NS4_17SM90_U32x4_STSM_NENS4_39AutoVectorizingCopyWithAssumedAlignmentILi128EEEEEEvvEEEEvNT_6ParamsE)
        /*0ae4*/ 	.short	0x0380
        /*0ae6*/ 	.short	0x0800


	//----- nvinfo : EIATTR_SW_WAR
	.align		4
.L_55:
        /*0ae8*/ 	.byte	0x04, 0x36
        /*0aea*/ 	.short	(.L_57 - .L_56)
.L_56:
        /*0aec*/ 	.word	0x00000008
.L_57:


//--------------------- .nv.callgraph             --------------------------
	.section	.nv.callgraph,"",@"SHT_CUDA_CALLGRAPH"
	.align	4
	.sectionentsize	8
	.align		4
        /*0000*/ 	.word	0x00000000
	.align		4
        /*0004*/ 	.word	0xffffffff
	.align		4
        /*0008*/ 	.word	index@(_ZN7cutlass13device_kernelINS_4gemm6kernel13GemmUniversalIN4cute5tupleIJiiiiEEENS1_10collective13CollectiveMmaINS1_35MainloopSm100TmaUmmaWarpSpecializedILi13ELi2ELi4ENS5_IJNS4_1CILi1EEESB_SB_EEEEENS5_IJNSA_ILi64EEESE_SE_EEENS_6half_tENS5_IJlSB_lEEESG_NS5_IJSB_llEEENS4_8TiledMMAINS4_8MMA_AtomIJNS4_20SM100_MMA_F16BF16_SSISG_SG_fLi64ELi64ELNS4_4UMMA5MajorE0ELSN_1ELNSM_7ScaleInE0ELSO_0EEEEEENS4_6LayoutISC_NS5_IJNSA_ILi0EEESS_SS_EEEEENS5_IJNS4_10UnderscoreESV_SV_EEEEENS4_13SM90_TMA_LOADENS4_14ComposedLayoutINS4_7SwizzleILi3ELi4ELi3EEENS4_18smem_ptr_flag_bitsILi16EEENSR_INS5_IJNSA_ILi8EEESE_EEENS5_IJSE_SB_EEEEEEEvNS4_8identityESY_NSZ_IS11_S13_NSR_INS5_IJSE_S14_EEENS5_IJSB_SE_EEEEEEEvS19_EENS_8epilogue10collective18CollectiveEpilogueINS1F_23Sm100TmaWarpSpecializedILi3ELi2ELi16ELb1ELb0EEEJSF_NS5_IJNSR_ISE_SB_EENSR_INSA_ILi32EEESB_EEEEESG_SH_SG_SH_NS1F_6fusion15FusionCallbacksIS1J_NS1O_17LinearCombinationISG_fSG_fLNS_15FloatRoundStyleE2EEESF_S1N_JEEENS4_5SM1004TMEM4LOAD26SM100_TMEM_LOAD_16dp256b4xESY_NSZ_INS10_ILi2ELi4ELi3EEES13_NSR_INS5_IJS14_S1L_EEENS5_IJS1L_SB_EEEEEEENS4_17SM75_U32x4_LDSM_NENS4_14SM90_TMA_STOREES22_NS4_17SM90_U32x4_STSM_NENS4_39AutoVectorizingCopyWithAssumedAlignmentILi128EEEEEEvvEEEEvNT_6ParamsE)
	.align		4
        /*000c*/ 	.word	index@(__assertfail)
	.align		4
        /*0010*/ 	.word	0x00000000
	.align		4
        /*0014*/ 	.word	0xfffffffe
	.align		4
        /*0018*/ 	.word	0x00000000
	.align		4
        /*001c*/ 	.word	0xfffffffd
	.align		4
        /*0020*/ 	.word	0x00000000
	.align		4
        /*0024*/ 	.word	0xfffffffc


//--------------------- .nv.constant4             --------------------------
	.section	.nv.constant4,"a",@progbits
	.align	8
	.align		8
.nv.constant4:
        /*0000*/ 	.dword	__assertfail
	.align		8
        /*0008*/ 	.dword	__unnamed_1
	.align		8
        /*0010*/ 	.dword	__unnamed_2
	.align		8
        /*0018*/ 	.dword	_ZN40_INTERNAL_7be60408_4_k_cu_eb839ae8_316924cuda3std3__45__cpo5beginE
	.align		8
        /*0020*/ 	.dword	_ZN40_INTERNAL_7be60408_4_k_cu_eb839ae8_316924cuda3std3__45__cpo3endE
	.align		8
        /*0028*/ 	.dword	_ZN40_INTERNAL_7be60408_4_k_cu_eb839ae8_316924cuda3std3__45__cpo6cbeginE
	.align		8
        /*0030*/ 	.dword	_ZN40_INTERNAL_7be60408_4_k_cu_eb839ae8_316924cuda3std3__45__cpo4cendE
	.align		8
        /*0038*/ 	.dword	_ZN40_INTERNAL_7be60408_4_k_cu_eb839ae8_316924cuda3std3__442_GLOBAL__N__7be60408_4_k_cu_eb839ae8_316926ignoreE
	.align		8
        /*0040*/ 	.dword	_ZN40_INTERNAL_7be60408_4_k_cu_eb839ae8_316924cuda3std3__419piecewise_constructE
	.align		8
        /*0048*/ 	.dword	_ZN40_INTERNAL_7be60408_4_k_cu_eb839ae8_316924cuda3std3__48in_placeE
	.align		8
        /*0050*/ 	.dword	_ZN40_INTERNAL_7be60408_4_k_cu_eb839ae8_316924cuda3std6ranges3__45__cpo4swapE
	.align		8
        /*0058*/ 	.dword	_ZN40_INTERNAL_7be60408_4_k_cu_eb839ae8_316924cuda3std6ranges3__45__cpo9iter_moveE
	.align		8
        /*0060*/ 	.dword	_ZN40_INTERNAL_7be60408_4_k_cu_eb839ae8_316924cute7productE
	.align		8
        /*0068*/ 	.dword	_ZN40_INTERNAL_7be60408_4_k_cu_eb839ae8_316924cute1_E
	.align		8
        /*0070*/ 	.dword	$str$25
	.align		8
        /*0078*/ 	.dword	$str$26
	.align		8
        /*0080*/ 	.dword	$str$27
	.align		8
        /*0088*/ 	.dword	$str$28


//--------------------- .text._ZN7cutlass13device_kernelINS_4gemm6kernel13GemmUniversalIN4cute5tupleIJiiiiEEENS1_10collective13CollectiveMmaINS1_35MainloopSm100TmaUmmaWarpSpecializedILi13ELi2ELi4ENS5_IJNS4_1CILi1EEESB_SB_EEEEENS5_IJNSA_ILi64EEESE_SE_EEENS_6half_tENS5_IJlSB_lEEESG_NS5_IJSB_llEEENS4_8TiledMMAINS4_8MMA_AtomIJNS4_20SM100_MMA_F16BF16_SSISG_SG_fLi64ELi64ELNS4_4UMMA5MajorE0ELSN_1ELNSM_7ScaleInE0ELSO_0EEEEEENS4_6LayoutISC_NS5_IJNSA_ILi0EEESS_SS_EEEEENS5_IJNS4_10UnderscoreESV_SV_EEEEENS4_13SM90_TMA_LOADENS4_14ComposedLayoutINS4_7SwizzleILi3ELi4ELi3EEENS4_18smem_ptr_flag_bitsILi16EEENSR_INS5_IJNSA_ILi8EEESE_EEENS5_IJSE_SB_EEEEEEEvNS4_8identityESY_NSZ_IS11_S13_NSR_INS5_IJSE_S14_EEENS5_IJSB_SE_EEEEEEEvS19_EENS_8epilogue10collective18CollectiveEpilogueINS1F_23Sm100TmaWarpSpecializedILi3ELi2ELi16ELb1ELb0EEEJSF_NS5_IJNSR_ISE_SB_EENSR_INSA_ILi32EEESB_EEEEESG_SH_SG_SH_NS1F_6fusion15FusionCallbacksIS1J_NS1O_17LinearCombinationISG_fSG_fLNS_15FloatRoundStyleE2EEESF_S1N_JEEENS4_5SM1004TMEM4LOAD26SM100_TMEM_LOAD_16dp256b4xESY_NSZ_INS10_ILi2ELi4ELi3EEES13_NSR_INS5_IJS14_S1L_EEENS5_IJS1L_SB_EEEEEEENS4_17SM75_U32x4_LDSM_NENS4_14SM90_TMA_STOREES22_NS4_17SM90_U32x4_STSM_NENS4_39AutoVectorizingCopyWithAssumedAlignmentILi128EEEEEEvvEEEEvNT_6ParamsE --------------------------
	.section	.text._ZN7cutlass13device_kernelINS_4gemm6kernel13GemmUniversalIN4cute5tupleIJiiiiEEENS1_10collective13CollectiveMmaINS1_35MainloopSm100TmaUmmaWarpSpecializedILi13ELi2ELi4ENS5_IJNS4_1CILi1EEESB_SB_EEEEENS5_IJNSA_ILi64EEESE_SE_EEENS_6half_tENS5_IJlSB_lEEESG_NS5_IJSB_llEEENS4_8TiledMMAINS4_8MMA_AtomIJNS4_20SM100_MMA_F16BF16_SSISG_SG_fLi64ELi64ELNS4_4UMMA5MajorE0ELSN_1ELNSM_7ScaleInE0ELSO_0EEEEEENS4_6LayoutISC_NS5_IJNSA_ILi0EEESS_SS_EEEEENS5_IJNS4_10UnderscoreESV_SV_EEEEENS4_13SM90_TMA_LOADENS4_14ComposedLayoutINS4_7SwizzleILi3ELi4ELi3EEENS4_18smem_ptr_flag_bitsILi16EEENSR_INS5_IJNSA_ILi8EEESE_EEENS5_IJSE_SB_EEEEEEEvNS4_8identityESY_NSZ_IS11_S13_NSR_INS5_IJSE_S14_EEENS5_IJSB_SE_EEEEEEEvS19_EENS_8epilogue10collective18CollectiveEpilogueINS1F_23Sm100TmaWarpSpecializedILi3ELi2ELi16ELb1ELb0EEEJSF_NS5_IJNSR_ISE_SB_EENSR_INSA_ILi32EEESB_EEEEESG_SH_SG_SH_NS1F_6fusion15FusionCallbacksIS1J_NS1O_17LinearCombinationISG_fSG_fLNS_15FloatRoundStyleE2EEESF_S1N_JEEENS4_5SM1004TMEM4LOAD26SM100_TMEM_LOAD_16dp256b4xESY_NSZ_INS10_ILi2ELi4ELi3EEES13_NSR_INS5_IJS14_S1L_EEENS5_IJS1L_SB_EEEEEEENS4_17SM75_U32x4_LDSM_NENS4_14SM90_TMA_STOREES22_NS4_17SM90_U32x4_STSM_NENS4_39AutoVectorizingCopyWithAssumedAlignmentILi128EEEEEEvvEEEEvNT_6ParamsE,"ax",@progbits
	.align	128
.text._ZN7cutlass13device_kernelINS_4gemm6kernel13GemmUniversalIN4cute5tupleIJiiiiEEENS1_10collective13CollectiveMmaINS1_35MainloopSm100TmaUmmaWarpSpecializedILi13ELi2ELi4ENS5_IJNS4_1CILi1EEESB_SB_EEEEENS5_IJNSA_ILi64EEESE_SE_EEENS_6half_tENS5_IJlSB_lEEESG_NS5_IJSB_llEEENS4_8TiledMMAINS4_8MMA_AtomIJNS4_20SM100_MMA_F16BF16_SSISG_SG_fLi64ELi64ELNS4_4UMMA5MajorE0ELSN_1ELNSM_7ScaleInE0ELSO_0EEEEEENS4_6LayoutISC_NS5_IJNSA_ILi0EEESS_SS_EEEEENS5_IJNS4_10UnderscoreESV_SV_EEEEENS4_13SM90_TMA_LOADENS4_14ComposedLayoutINS4_7SwizzleILi3ELi4ELi3EEENS4_18smem_ptr_flag_bitsILi16EEENSR_INS5_IJNSA_ILi8EEESE_EEENS5_IJSE_SB_EEEEEEEvNS4_8identityESY_NSZ_IS11_S13_NSR_INS5_IJSE_S14_EEENS5_IJSB_SE_EEEEEEEvS19_EENS_8epilogue10collective18CollectiveEpilogueINS1F_23Sm100TmaWarpSpecializedILi3ELi2ELi16ELb1ELb0EEEJSF_NS5_IJNSR_ISE_SB_EENSR_INSA_ILi32EEESB_EEEEESG_SH_SG_SH_NS1F_6fusion15FusionCallbacksIS1J_NS1O_17LinearCombinationISG_fSG_fLNS_15FloatRoundStyleE2EEESF_S1N_JEEENS4_5SM1004TMEM4LOAD26SM100_TMEM_LOAD_16dp256b4xESY_NSZ_INS10_ILi2ELi4ELi3EEES13_NSR_INS5_IJS14_S1L_EEENS5_IJS1L_SB_EEEEEEENS4_17SM75_U32x4_LDSM_NENS4_14SM90_TMA_STOREES22_NS4_17SM90_U32x4_STSM_NENS4_39AutoVectorizingCopyWithAssumedAlignmentILi128EEEEEEvvEEEEvNT_6ParamsE:
        .type           _ZN7cutlass13device_kernelINS_4gemm6kernel13GemmUniversalIN4cute5tupleIJiiiiEEENS1_10collective13CollectiveMmaINS1_35MainloopSm100TmaUmmaWarpSpecializedILi13ELi2ELi4ENS5_IJNS4_1CILi1EEESB_SB_EEEEENS5_IJNSA_ILi64EEESE_SE_EEENS_6half_tENS5_IJlSB_lEEESG_NS5_IJSB_llEEENS4_8TiledMMAINS4_8MMA_AtomIJNS4_20SM100_MMA_F16BF16_SSISG_SG_fLi64ELi64ELNS4_4UMMA5MajorE0ELSN_1ELNSM_7ScaleInE0ELSO_0EEEEEENS4_6LayoutISC_NS5_IJNSA_ILi0EEESS_SS_EEEEENS5_IJNS4_10UnderscoreESV_SV_EEEEENS4_13SM90_TMA_LOADENS4_14ComposedLayoutINS4_7SwizzleILi3ELi4ELi3EEENS4_18smem_ptr_flag_bitsILi16EEENSR_INS5_IJNSA_ILi8EEESE_EEENS5_IJSE_SB_EEEEEEEvNS4_8identityESY_NSZ_IS11_S13_NSR_INS5_IJSE_S14_EEENS5_IJSB_SE_EEEEEEEvS19_EENS_8epilogue10collective18CollectiveEpilogueINS1F_23Sm100TmaWarpSpecializedILi3ELi2ELi16ELb1ELb0EEEJSF_NS5_IJNSR_ISE_SB_EENSR_INSA_ILi32EEESB_EEEEESG_SH_SG_SH_NS1F_6fusion15FusionCallbacksIS1J_NS1O_17LinearCombinationISG_fSG_fLNS_15FloatRoundStyleE2EEESF_S1N_JEEENS4_5SM1004TMEM4LOAD26SM100_TMEM_LOAD_16dp256b4xESY_NSZ_INS10_ILi2ELi4ELi3EEES13_NSR_INS5_IJS14_S1L_EEENS5_IJS1L_SB_EEEEEEENS4_17SM75_U32x4_LDSM_NENS4_14SM90_TMA_STOREES22_NS4_17SM90_U32x4_STSM_NENS4_39AutoVectorizingCopyWithAssumedAlignmentILi128EEEEEEvvEEEEvNT_6ParamsE,@function
        .size           _ZN7cutlass13device_kernelINS_4gemm6kernel13GemmUniversalIN4cute5tupleIJiiiiEEENS1_10collective13CollectiveMmaINS1_35MainloopSm100TmaUmmaWarpSpecializedILi13ELi2ELi4ENS5_IJNS4_1CILi1EEESB_SB_EEEEENS5_IJNSA_ILi64EEESE_SE_EEENS_6half_tENS5_IJlSB_lEEESG_NS5_IJSB_llEEENS4_8TiledMMAINS4_8MMA_AtomIJNS4_20SM100_MMA_F16BF16_SSISG_SG_fLi64ELi64ELNS4_4UMMA5MajorE0ELSN_1ELNSM_7ScaleInE0ELSO_0EEEEEENS4_6LayoutISC_NS5_IJNSA_ILi0EEESS_SS_EEEEENS5_IJNS4_10UnderscoreESV_SV_EEEEENS4_13SM90_TMA_LOADENS4_14ComposedLayoutINS4_7SwizzleILi3ELi4ELi3EEENS4_18smem_ptr_flag_bitsILi16EEENSR_INS5_IJNSA_ILi8EEESE_EEENS5_IJSE_SB_EEEEEEEvNS4_8identityESY_NSZ_IS11_S13_NSR_INS5_IJSE_S14_EEENS5_IJSB_SE_EEEEEEEvS19_EENS_8epilogue10collective18CollectiveEpilogueINS1F_23Sm100TmaWarpSpecializedILi3ELi2ELi16ELb1ELb0EEEJSF_NS5_IJNSR_ISE_SB_EENSR_INSA_ILi32EEESB_EEEEESG_SH_SG_SH_NS1F_6fusion15FusionCallbacksIS1J_NS1O_17LinearCombinationISG_fSG_fLNS_15FloatRoundStyleE2EEESF_S1N_JEEENS4_5SM1004TMEM4LOAD26SM100_TMEM_LOAD_16dp256b4xESY_NSZ_INS10_ILi2ELi4ELi3EEES13_NSR_INS5_IJS14_S1L_EEENS5_IJS1L_SB_EEEEEEENS4_17SM75_U32x4_LDSM_NENS4_14SM90_TMA_STOREES22_NS4_17SM90_U32x4_STSM_NENS4_39AutoVectorizingCopyWithAssumedAlignmentILi128EEEEEEvvEEEEvNT_6ParamsE,(.L_x_182 - _ZN7cutlass13device_kernelINS_4gemm6kernel13GemmUniversalIN4cute5tupleIJiiiiEEENS1_10collective13CollectiveMmaINS1_35MainloopSm100TmaUmmaWarpSpecializedILi13ELi2ELi4ENS5_IJNS4_1CILi1EEESB_SB_EEEEENS5_IJNSA_ILi64EEESE_SE_EEENS_6half_tENS5_IJlSB_lEEESG_NS5_IJSB_llEEENS4_8TiledMMAINS4_8MMA_AtomIJNS4_20SM100_MMA_F16BF16_SSISG_SG_fLi64ELi64ELNS4_4UMMA5MajorE0ELSN_1ELNSM_7ScaleInE0ELSO_0EEEEEENS4_6LayoutISC_NS5_IJNSA_ILi0EEESS_SS_EEEEENS5_IJNS4_10UnderscoreESV_SV_EEEEENS4_13SM90_TMA_LOADENS4_14ComposedLayoutINS4_7SwizzleILi3ELi4ELi3EEENS4_18smem_ptr_flag_bitsILi16EEENSR_INS5_IJNSA_ILi8EEESE_EEENS5_IJSE_SB_EEEEEEEvNS4_8identityESY_NSZ_IS11_S13_NSR_INS5_IJSE_S14_EEENS5_IJSB_SE_EEEEEEEvS19_EENS_8epilogue10collective18CollectiveEpilogueINS1F_23Sm100TmaWarpSpecializedILi3ELi2ELi16ELb1ELb0EEEJSF_NS5_IJNSR_ISE_SB_EENSR_INSA_ILi32EEESB_EEEEESG_SH_SG_SH_NS1F_6fusion15FusionCallbacksIS1J_NS1O_17LinearCombinationISG_fSG_fLNS_15FloatRoundStyleE2EEESF_S1N_JEEENS4_5SM1004TMEM4LOAD26SM100_TMEM_LOAD_16dp256b4xESY_NSZ_INS10_ILi2ELi4ELi3EEES13_NSR_INS5_IJS14_S1L_EEENS5_IJS1L_SB_EEEEEEENS4_17SM75_U32x4_LDSM_NENS4_14SM90_TMA_STOREES22_NS4_17SM90_U32x4_STSM_NENS4_39AutoVectorizingCopyWithAssumedAlignmentILi128EEEEEEvvEEEEvNT_6ParamsE)
        .other          _ZN7cutlass13device_kernelINS_4gemm6kernel13GemmUniversalIN4cute5tupleIJiiiiEEENS1_10collective13CollectiveMmaINS1_35MainloopSm100TmaUmmaWarpSpecializedILi13ELi2ELi4ENS5_IJNS4_1CILi1EEESB_SB_EEEEENS5_IJNSA_ILi64EEESE_SE_EEENS_6half_tENS5_IJlSB_lEEESG_NS5_IJSB_llEEENS4_8TiledMMAINS4_8MMA_AtomIJNS4_20SM100_MMA_F16BF16_SSISG_SG_fLi64ELi64ELNS4_4UMMA5MajorE0ELSN_1ELNSM_7ScaleInE0ELSO_0EEEEEENS4_6LayoutISC_NS5_IJNSA_ILi0EEESS_SS_EEEEENS5_IJNS4_10UnderscoreESV_SV_EEEEENS4_13SM90_TMA_LOADENS4_14ComposedLayoutINS4_7SwizzleILi3ELi4ELi3EEENS4_18smem_ptr_flag_bitsILi16EEENSR_INS5_IJNSA_ILi8EEESE_EEENS5_IJSE_SB_EEEEEEEvNS4_8identityESY_NSZ_IS11_S13_NSR_INS5_IJSE_S14_EEENS5_IJSB_SE_EEEEEEEvS19_EENS_8epilogue10collective18CollectiveEpilogueINS1F_23Sm100TmaWarpSpecializedILi3ELi2ELi16ELb1ELb0EEEJSF_NS5_IJNSR_ISE_SB_EENSR_INSA_ILi32EEESB_EEEEESG_SH_SG_SH_NS1F_6fusion15FusionCallbacksIS1J_NS1O_17LinearCombinationISG_fSG_fLNS_15FloatRoundStyleE2EEESF_S1N_JEEENS4_5SM1004TMEM4LOAD26SM100_TMEM_LOAD_16dp256b4xESY_NSZ_INS10_ILi2ELi4ELi3EEES13_NSR_INS5_IJS14_S1L_EEENS5_IJS1L_SB_EEEEEEENS4_17SM75_U32x4_LDSM_NENS4_14SM90_TMA_STOREES22_NS4_17SM90_U32x4_STSM_NENS4_39AutoVectorizingCopyWithAssumedAlignmentILi128EEEEEEvvEEEEvNT_6ParamsE,@"STO_CUDA_ENTRY STV_DEFAULT"
_ZN7cutlass13device_kernelINS_4gemm6kernel13GemmUniversalIN4cute5tupleIJiiiiEEENS1_10collective13CollectiveMmaINS1_35MainloopSm100TmaUmmaWarpSpecializedILi13ELi2ELi4ENS5_IJNS4_1CILi1EEESB_SB_EEEEENS5_IJNSA_ILi64EEESE_SE_EEENS_6half_tENS5_IJlSB_lEEESG_NS5_IJSB_llEEENS4_8TiledMMAINS4_8MMA_AtomIJNS4_20SM100_MMA_F16BF16_SSISG_SG_fLi64ELi64ELNS4_4UMMA5MajorE0ELSN_1ELNSM_7ScaleInE0ELSO_0EEEEEENS4_6LayoutISC_NS5_IJNSA_ILi0EEESS_SS_EEEEENS5_IJNS4_10UnderscoreESV_SV_EEEEENS4_13SM90_TMA_LOADENS4_14ComposedLayoutINS4_7SwizzleILi3ELi4ELi3EEENS4_18smem_ptr_flag_bitsILi16EEENSR_INS5_IJNSA_ILi8EEESE_EEENS5_IJSE_SB_EEEEEEEvNS4_8identityESY_NSZ_IS11_S13_NSR_INS5_IJSE_S14_EEENS5_IJSB_SE_EEEEEEEvS19_EENS_8epilogue10collective18CollectiveEpilogueINS1F_23Sm100TmaWarpSpecializedILi3ELi2ELi16ELb1ELb0EEEJSF_NS5_IJNSR_ISE_SB_EENSR_INSA_ILi32EEESB_EEEEESG_SH_SG_SH_NS1F_6fusion15FusionCallbacksIS1J_NS1O_17LinearCombinationISG_fSG_fLNS_15FloatRoundStyleE2EEESF_S1N_JEEENS4_5SM1004TMEM4LOAD26SM100_TMEM_LOAD_16dp256b4xESY_NSZ_INS10_ILi2ELi4ELi3EEES13_NSR_INS5_IJS14_S1L_EEENS5_IJS1L_SB_EEEEEEENS4_17SM75_U32x4_LDSM_NENS4_14SM90_TMA_STOREES22_NS4_17SM90_U32x4_STSM_NENS4_39AutoVectorizingCopyWithAssumedAlignmentILi128EEEEEEvvEEEEvNT_6ParamsE:
[----:B------:R-:W1:Y:S01]  /*0000*/  LDC R1, c[0x0][0x37c] ;  /* 0x0000df00ff017b82 */ /* 0x000e620000000800 */
[----:B------:R-:W2:Y:S01]  /*0010*/  S2R R70, SR_TID.X ;  /* 0x0000000000467919 */ /* 0x000ea20000002100 */
[----:B------:R-:W3:Y:S01]  /*0020*/  LDCU.64 UR4, c[0x0][0x890] ;  /* 0x00011200ff0477ac */ /* 0x000ee20008000a00 */
[----:B------:R-:W-:Y:S02]  /*0030*/  PRMT R60, RZ, 0x7610, R60 ;  /* 0x00007610ff3c7816 */ /* 0x000fe4000000003c */
[----:B------:R-:W-:Y:S01]  /*0040*/  ELECT P5, URZ, PT ;  /* 0x0000000000ff782f */ /* 0x000fe200038a0000 */
[----:B------:R-:W4:Y:S01]  /*0050*/  LDCU.64 UR46, c[0x0][0x358] ;  /* 0x00006b00ff2e77ac */ /* 0x000f220008000a00 */
[----:B---3--:R-:W-:-:S04]  /*0060*/  UISETP.NE.U32.AND UP0, UPT, UR4, URZ, UPT ;  /* 0x000000ff0400728c */ /* 0x008fc8000bf05070 */
[----:B------:R-:W-:Y:S01]  /*0070*/  UISETP.NE.AND.EX UP0, UPT, UR5, URZ, UPT, UP0 ;  /* 0x000000ff0500728c */ /* 0x000fe2000bf05300 */
[----:B--2---:R-:W-:-:S05]  /*0080*/  SHF.R.U32.HI R65, RZ, 0x5, R70 ;  /* 0x00000005ff417819 */ /* 0x004fca0000011646 */
[----:B------:R-:W2:Y:S02]  /*0090*/  SHFL.IDX PT, R0, R65, RZ, 0x1f ;  /* 0x00001fff41007589 */ /* 0x000ea400000e0000 */
[----:B--2---:R-:W-:Y:S01]  /*00a0*/  R2UR UR8, R0 ;  /* 0x00000000000872ca */ /* 0x004fe200000e0000 */
[----:B-1--4-:R-:W-:-:S14]  /*00b0*/  BRA.U UP0, `(.L_x_0) ;  /* 0x00000001002c7547 */ /* 0x012fdc000b800000 */
[----:B------:R-:W1:Y:S02]  /*00c0*/  LDCU.64 UR6, c[0x0][0x888] ;  /* 0x00011100ff0677ac */ /* 0x000e640008000a00 */
[----:B-1----:R-:W-:-:S04]  /*00d0*/  UISETP.NE.U32.AND UP0, UPT, UR6, URZ, UPT ;  /* 0x000000ff0600728c */ /* 0x002fc8000bf05070 */
[----:B------:R-:W-:-:S09]  /*00e0*/  UISETP.NE.AND.EX UP0, UPT, UR7, URZ, UPT, UP0 ;  /* 0x000000ff0700728c */ /* 0x000fd2000bf05300 */
[----:B------:R-:W-:Y:S05]  /*00f0*/  BRA.U !UP0, `(.L_x_1) ;  /* 0x0000000108107547 */ /* 0x000fea000b800000 */
[----:B------:R-:W1:Y:S02]  /*0100*/  LDC.64 R2, c[0x0][0x888] ;  /* 0x00022200ff027b82 */ /* 0x000e640000000a00 */
[----:B-1----:R1:W5:Y:S01]  /*0110*/  LDG.E R35, desc[UR46][R2.64] ;  /* 0x0000002e02237981 */ /* 0x002362000c1e1900 */
[----:B------:R-:W-:Y:S01]  /*0120*/  HFMA2 R60, -RZ, RZ, 0, 5.9604644775390625e-08 ;  /* 0x00000001ff3c7431 */ /* 0x000fe200000001ff */
[----:B------:R-:W-:Y:S05]  /*0130*/  BRA `(.L_x_0) ;  /* 0x00000000000c7947 */ /* 0x000fea0003800000 */
.L_x_1:
[----:B------:R-:W1:Y:S01]  /*0140*/  LDCU UR6, c[0x0][0x880] ;  /* 0x00011000ff0677ac */ /* 0x000e620008000800 */
[----:B------:R-:W-:Y:S01]  /*0150*/  HFMA2 R60, -RZ, RZ, 0, 5.9604644775390625e-08 ;  /* 0x00000001ff3c7431 */ /* 0x000fe200000001ff */
[----:B-1----:R-:W-:-:S07]  /*0160*/  MOV R35, UR6 ;  /* 0x0000000600237c02 */ /* 0x002fce0008000f00 */
.L_x_0:
[----:B------:R-:W2:Y:S02]  /*0170*/  LDCU.64 UR6, c[0x0][0x8b0] ;  /* 0x00011600ff0677ac */ /* 0x000ea40008000a00 */
[----:B--2---:R-:W-:-:S04]  /*0180*/  UISETP.NE.U32.AND UP0, UPT, UR6, URZ, UPT ;  /* 0x000000ff0600728c */ /* 0x004fc8000bf05070 */
[----:B------:R-:W-:-:S09]  /*0190*/  UISETP.NE.AND.EX UP0, UPT, UR7, URZ, UPT, UP0 ;  /* 0x000000ff0700728c */ /* 0x000fd2000bf05300 */
[----:B------:R-:W-:Y:S05]  /*01a0*/  BRA.U UP0, `(.L_x_2) ;  /* 0x0000000100247547 */ /* 0x000fea000b800000 */
[----:B------:R-:W2:Y:S02]  /*01b0*/  LDCU.64 UR6, c[0x0][0x8a8] ;  /* 0x00011500ff0677ac */ /* 0x000ea40008000a00 */
[----:B--2---:R-:W-:-:S04]  /*01c0*/  UISETP.NE.U32.AND UP0, UPT, UR6, URZ, UPT ;  /* 0x000000ff0600728c */ /* 0x004fc8000bf05070 */
[----:B------:R-:W-:-:S09]  /*01d0*/  UISETP.NE.AND.EX UP0, UPT, UR7, URZ, UPT, UP0 ;  /* 0x000000ff0700728c */ /* 0x000fd2000bf05300 */
[----:B------:R-:W-:Y:S05]  /*01e0*/  BRA.U !UP0, `(.L_x_3) ;  /* 0x00000001080c7547 */ /* 0x000fea000b800000 */
[----:B-1----:R-:W1:Y:S02]  /*01f0*/  LDC.64 R2, c[0x0][0x8a8] ;  /* 0x00022a00ff027b82 */ /* 0x002e640000000a00 */
[----:B-1----:R2:W5:Y:S01]  /*0200*/  LDG.E R33, desc[UR46][R2.64] ;  /* 0x0000002e02217981 */ /* 0x002562000c1e1900 */
[----:B------:R-:W-:Y:S05]  /*0210*/  BRA `(.L_x_2) ;  /* 0x0000000000087947 */ /* 0x000fea0003800000 */
.L_x_3:
[----:B------:R-:W2:Y:S02]  /*0220*/  LDCU UR6, c[0x0][0x8a0] ;  /* 0x00011400ff0677ac */ /* 0x000ea40008000800 */
[----:B--2---:R-:W-:Y:S02]  /*0230*/  MOV R33, UR6 ;  /* 0x0000000600217c02 */ /* 0x004fe40008000f00 */
.L_x_2:
[----:B------:R-:W-:Y:S01]  /*0240*/  IMAD.U32 R0, RZ, RZ, UR8 ;  /* 0x00000008ff007e24 */ /* 0x000fe2000f8e00ff */
[----:B------:R-:W-:Y:S04]  /*0250*/  BSSY.RECONVERGENT B0, `(.L_x_4) ;  /* 0x000000c000007945 */ /* 0x000fe80003800200 */
[C---:B------:R-:W-:Y:S02]  /*0260*/  ISETP.NE.OR P1, PT, R0.reuse, 0x1, !P5 ;  /* 0x000000010000780c */ /* 0x040fe40006f25670 */
[----:B------:R-:W-:-:S11]  /*0270*/  ISETP.NE.OR P0, PT, R0, 0x3, !P5 ;  /* 0x000000030000780c */ /* 0x000fd60006f05670 */
[----:B------:R-:W-:Y:S05]  /*0280*/  @P1 BRA `(.L_x_5) ;  /* 0x0000000000201947 */ /* 0x000fea0003800000 */
[----:B------:R-:W3:Y:S02]  /*0290*/  LDCU.64 UR6, c[0x0][0x348] ;  /* 0x00006900ff0677ac */ /* 0x000ee40008000a00 */
[----:B---3--:R-:W-:Y:S02]  /*02a0*/  UIADD3 UR10, UP1, UPT, UR6, 0x80, URZ ;  /* 0x00000080060a7890 */ /* 0x008fe4000ff3e0ff */
[----:B------:R-:W-:Y:S02]  /*02b0*/  UIADD3 UR6, UP0, UPT, UR6, 0x180, URZ ;  /* 0x0000018006067890 */ /* 0x000fe4000ff1e0ff */
[----:B------:R-:W-:Y:S02]  /*02c0*/  UIADD3.X UR11, UPT, UPT, URZ, UR7, URZ, UP1, !UPT ;  /* 0x00000007ff0b7290 */ /* 0x000fe40008ffe4ff */
[----:B------:R-:W-:-:S07]  /*02d0*/  UIADD3.X UR7, UPT, UPT, URZ, UR7, URZ, UP0, !UPT ;  /* 0x00000007ff077290 */ /* 0x000fce00087fe4ff */
[----:B------:R3:W-:Y:S02]  /*02e0*/  UTMACCTL.PF [UR10] ;  /* 0x000000000a0079b9 */ /* 0x0007e40008040000 */
[----:B------:R3:W-:Y:S02]  /*02f0*/  UTMACCTL.PF [UR6] ;  /* 0x00000000060079b9 */ /* 0x0007e40008040000 */
[----:B---3--:R-:W-:Y:S01]  /*0300*/  NOP ;  /* 0x0000000000007918 */ /* 0x008fe20000000000 */
.L_x_5:
[----:B------:R-:W-:Y:S05]  /*0310*/  BSYNC.RECONVERGENT B0 ;  /* 0x0000000000007941 */ /* 0x000fea0003800200 */
.L_x_4:
[----:B------:R-:W-:Y:S04]  /*0320*/  BSSY.RECONVERGENT B0, `(.L_x_6) ;  /* 0x000000a000007945 */ /* 0x000fe80003800200 */
        /* <DEDUP_REMOVED lines=9> */
.L_x_7:
[----:B------:R-:W-:Y:S05]  /*03c0*/  BSYNC.RECONVERGENT B0 ;  /* 0x0000000000007941 */ /* 0x000fea0003800200 */
.L_x_6:
[----:B------:R-:W3:Y:S01]  /*03d0*/  LDCU.64 UR6, c[0x0][0x888] ;  /* 0x00011100ff0677ac */ /* 0x000ee20008000a00 */
[----:B------:R-:W-:Y:S02]  /*03e0*/  UISETP.EQ.U32.AND UP1, UPT, UR4, URZ, UPT ;  /* 0x000000ff0400728c */ /* 0x000fe4000bf22070 */
[----:B------:R-:W-:Y:S02]  /*03f0*/  UPLOP3.LUT UP2, UPT, UPT, UPT, UPT, 0x80, 0x8 ;  /* 0x000000000008789c */ /* 0x000fe40003f4f070 */
[----:B---3--:R-:W-:-:S04]  /*0400*/  UISETP.NE.U32.AND UP0, UPT, UR6, URZ, UPT ;  /* 0x000000ff0600728c */ /* 0x008fc8000bf05070 */
[----:B------:R-:W-:-:S04]  /*0410*/  UISETP.NE.AND.EX UP0, UPT, UR7, URZ, UPT, UP0 ;  /* 0x000000ff0700728c */ /* 0x000fc8000bf05300 */
[----:B------:R-:W-:-:S04]  /*0420*/  UISETP.EQ.OR.EX UP3, UPT, UR5, URZ, !UP0, UP1 ;  /* 0x000000ff0500728c */ /* 0x000fc8000c762710 */
[----:B------:R-:W-:-:S05]  /*0430*/  UP2UR UR53, UPR, URZ, 0x8 ;  /* 0x00000008ff357883 */ /* 0x000fca0008000000 */
[----:B------:R-:W-:Y:S07]  /*0440*/  BRA.U !UP3, `(.L_x_8) ;  /* 0x000000010b207547 */ /* 0x000fee000b800000 */
[----:B------:R-:W-:Y:S01]  /*0450*/  UISETP.NE.U32.AND UP2, UPT, UR4, URZ, UPT ;  /* 0x000000ff0400728c */ /* 0x000fe2000bf45070 */
[----:B-----5:R-:W-:Y:S01]  /*0460*/  FSETP.NEU.AND P0, PT, R35, RZ, PT ;  /* 0x000000ff2300720b */ /* 0x020fe20003f0d000 */
[----:B------:R-:W-:Y:S02]  /*0470*/  USEL UR4, URZ, 0xffffffff, UP0 ;  /* 0xffffffffff047887 */ /* 0x000fe40008000000 */
[----:B------:R-:W-:-:S10]  /*0480*/  UISETP.NE.AND.EX UP2, UPT, UR5, URZ, UPT, UP2 ;  /* 0x000000ff0500728c */ /* 0x000fd4000bf45320 */
[----:B------:R-:W-:Y:S01]  /*0490*/  VOTEU.ANY UP1, P0 ;  /* 0x0000000000ff7886 */ /* 0x000fe20000020100 */
[----:B------:R-:W-:-:S04]  /*04a0*/  @!UP2 USEL UR4, URZ, 0xffffffff, UP1 ;  /* 0xffffffffff04a887 */ /* 0x000fc80008800000 */
[----:B------:R-:W-:-:S04]  /*04b0*/  ULOP3.LUT UR4, UR4, 0x1, URZ, 0xc0, !UPT ;  /* 0x0000000104047892 */ /* 0x000fc8000f8ec0ff */
[----:B------:R-:W-:-:S11]  /*04c0*/  UISETP.NE.U32.AND UP2, UPT, UR4, 0x1, UPT ;  /* 0x000000010400788c */ /* 0x000fd6000bf45070 */
.L_x_8:
[----:B-12---:R-:W1:Y:S01]  /*04d0*/  SHFL.IDX PT, R2, R65, RZ, 0x1f ;  /* 0x00001fff41027589 */ /* 0x006e6200000e0000 */
[----:B------:R-:W-:-:S04]  /*04e0*/  UISETP.NE.AND UP1, UPT, UR8, 0x2, UPT ;  /* 0x000000020800788c */ /* 0x000fc8000bf25270 */
[----:B------:R-:W-:Y:S01]  /*04f0*/  USEL UR6, URZ, 0x1, UP1 ;  /* 0x00000001ff067887 */ /* 0x000fe20008800000 */
[----:B-1----:R-:W-:-:S13]  /*0500*/  ISETP.NE.AND P0, PT, R2, RZ, PT ;  /* 0x000000ff0200720c */ /* 0x002fda0003f05270 */
[----:B------:R-:W-:Y:S05]  /*0510*/  @P0 BRA `(.L_x_9) ;  /* 0x00000000009c0947 */ /* 0x000fea0003800000 */
[----:B------:R-:W-:Y:S01]  /*0520*/  ELECT P0, URZ, PT ;  /* 0x0000000000ff782f */ /* 0x000fe20003800000 */
[----:B------:R-:W-:-:S12]  /*0530*/  BSSY.RECONVERGENT B0, `(.L_x_9) ;  /* 0x0000025000007945 */ /* 0x000fd80003800200 */
[----:B------:R-:W-:Y:S05]  /*0540*/  @!P0 BRA `(.L_x_10) ;  /* 0x00000000008c8947 */ /* 0x000fea0003800000 */
[----:B------:R-:W1:Y:S01]  /*0550*/  S2UR UR5, SR_CgaCtaId ;  /* 0x00000000000579c3 */ /* 0x000e620000008800 */
[----:B------:R-:W-:Y:S01]  /*0560*/  UMOV UR7, 0x400 ;  /* 0x0000040000077882 */ /* 0x000fe20000000000 */
[----:B------:R-:W-:Y:S02]  /*0570*/  UMOV UR4, 0x1 ;  /* 0x0000000100047882 */ /* 0x000fe40000000000 */
[----:B------:R-:W-:-:S04]  /*0580*/  UIADD3 UR10, UPT, UPT, -UR4, 0x100000, URZ ;  /* 0x00100000040a7890 */ /* 0x000fc8000fffe1ff */
[----:B------:R-:W-:Y:S02]  /*0590*/  USHF.L.U32 UR11, UR10, 0xb, URZ ;  /* 0x0000000b0a0b7899 */ /* 0x000fe400080006ff */
[----:B------:R-:W-:Y:S02]  /*05a0*/  USHF.L.U32 UR10, UR10, 0x1, URZ ;  /* 0x000000010a0a7899 */ /* 0x000fe400080006ff */
[----:B-1----:R-:W-:Y:S01]  /*05b0*/  ULEA UR5, UR5, UR7, 0x18 ;  /* 0x0000000705057291 */ /* 0x002fe2000f8ec0ff */
[----:B------:R-:W1:Y:S11]  /*05c0*/  FENCE.VIEW.ASYNC.S ;  /* 0x00000000000073c6 */ /* 0x000e760000000000 */
[----:B-1----:R1:W2:Y:S01]  /*05d0*/  SYNCS.EXCH.64 URZ, [UR5], UR10 ;  /* 0x0000000a05ff75b2 */ /* 0x0022a20008000100 */
[----:B------:R1:W3:Y:S01]  /*05e0*/  SYNCS.EXCH.64 URZ, [UR5+0x68], UR10 ;  /* 0x0000680a05ff75b2 */ /* 0x0002e20008000100 */
[----:B------:R1:W4:Y:S01]  /*05f0*/  SYNCS.EXCH.64 URZ, [UR5+0x8], UR10 ;  /* 0x0000080a05ff75b2 */ /* 0x0003220008000100 */
[----:B------:R1:W1:Y:S01]  /*0600*/  SYNCS.EXCH.64 URZ, [UR5+0x70], UR10 ;  /* 0x0000700a05ff75b2 */ /* 0x0002620008000100 */
        /* <DEDUP_REMOVED lines=22> */
[----:B--234-:R-:W-:Y:S01]  /*0770*/  NOP ;  /* 0x0000000000007918 */ /* 0x01cfe20000000000 */
.L_x_10:
[----:B-1----:R-:W-:Y:S05]  /*0780*/  BSYNC.RECONVERGENT B0 ;  /* 0x0000000000007941 */ /* 0x002fea0003800200 */
.L_x_9:
[----:B------:R-:W1:Y:S01]  /*0790*/  SHFL.IDX PT, R2, R65, RZ, 0x1f ;  /* 0x00001fff41027589 */ /* 0x000e6200000e0000 */
[----:B------:R-:W-:Y:S01]  /*07a0*/  NOP ;  /* 0x0000000000007918 */ /* 0x000fe20000000000 */
[----:B-1----:R-:W-:-:S13]  /*07b0*/  ISETP.NE.AND P0, PT, R2, 0x1, PT ;  /* 0x000000010200780c */ /* 0x002fda0003f05270 */
[----:B------:R-:W-:Y:S05]  /*07c0*/  @P0 BRA `(.L_x_11) ;  /* 0x0000000000500947 */ /* 0x000fea0003800000 */
[----:B------:R-:W1:Y:S01]  /*07d0*/  S2UR UR7, SR_CgaCtaId ;  /* 0x00000000000779c3 */ /* 0x000e620000008800 */
[----:B------:R-:W-:Y:S01]  /*07e0*/  UMOV UR9, 0x400 ;  /* 0x0000040000097882 */ /* 0x000fe20000000000 */
[----:B------:R-:W-:Y:S01]  /*07f0*/  UMOV UR5, 0x20 ;  /* 0x0000002000057882 */ /* 0x000fe20000000000 */
[----:B------:R-:W-:Y:S01]  /*0800*/  UMOV UR4, 0x80 ;  /* 0x0000008000047882 */ /* 0x000fe20000000000 */
[----:B------:R-:W-:-:S04]  /*0810*/  UIADD3 UR10, UPT, UPT, -UR5, 0x100000, URZ ;  /* 0x00100000050a7890 */ /* 0x000fc8000fffe1ff */
[----:B------:R-:W-:Y:S02]  /*0820*/  USHF.L.U32 UR11, UR10, 0xb, URZ ;  /* 0x0000000b0a0b7899 */ /* 0x000fe400080006ff */
[----:B------:R-:W-:Y:S02]  /*0830*/  USHF.L.U32 UR10, UR10, 0x1, URZ ;  /* 0x000000010a0a7899 */ /* 0x000fe400080006ff */
[----:B------:R-:W-:-:S04]  /*0840*/  UIADD3 UR4, UPT, UPT, -UR4, 0x100000, URZ ;  /* 0x0010000004047890 */ /* 0x000fc8000fffe1ff */
[----:B------:R-:W-:Y:S02]  /*0850*/  USHF.L.U32 UR5, UR4, 0xb, URZ ;  /* 0x0000000b04057899 */ /* 0x000fe400080006ff */
[----:B------:R-:W-:Y:S01]  /*0860*/  USHF.L.U32 UR4, UR4, 0x1, URZ ;  /* 0x0000000104047899 */ /* 0x000fe200080006ff */
[----:B------:R-:W-:Y:S01]  /*0870*/  ELECT P0, URZ, PT ;  /* 0x0000000000ff782f */ /* 0x000fe20003800000 */
[----:B-1----:R-:W-:Y:S01]  /*0880*/  ULEA UR7, UR7, UR9, 0x18 ;  /* 0x0000000907077291 */ /* 0x002fe2000f8ec0ff */
[----:B------:R-:W1:Y:S11]  /*0890*/  FENCE.VIEW.ASYNC.S ;  /* 0x00000000000073c6 */ /* 0x000e760000000000 */
[----:B-1----:R1:W2:Y:S01]  /*08a0*/  SYNCS.EXCH.64 URZ, [UR7+0xd0], UR10 ;  /* 0x0000d00a07ff75b2 */ /* 0x0022a20008000100 */
[----:B------:R1:W3:Y:S01]  /*08b0*/  SYNCS.EXCH.64 URZ, [UR7+0xe8], UR4 ;  /* 0x0000e80407ff75b2 */ /* 0x0002e20008000100 */
[----:B------:R1:W4:Y:S01]  /*08c0*/  SYNCS.EXCH.64 URZ, [UR7+0xd8], UR10 ;  /* 0x0000d80a07ff75b2 */ /* 0x0003220008000100 */
[----:B------:R1:W1:Y:S01]  /*08d0*/  SYNCS.EXCH.64 URZ, [UR7+0xf0], UR4 ;  /* 0x0000f00407ff75b2 */ /* 0x0002620008000100 */
[----:B------:R1:W1:Y:S01]  /*08e0*/  SYNCS.EXCH.64 URZ, [UR7+0xe0], UR10 ;  /* 0x0000e00a07ff75b2 */ /* 0x0002620008000100 */
[----:B------:R1:W1:Y:S01]  /*08f0*/  SYNCS.EXCH.64 URZ, [UR7+0xf8], UR4 ;  /* 0x0000f80407ff75b2 */ /* 0x0002620008000100 */
[----:B------:R-:W-:Y:S01]  /*0900*/  NOP ;  /* 0x0000000000007918 */ /* 0x000fe20000000000 */
.L_x_11:
[----:B------:R-:W2:Y:S01]  /*0910*/  SHFL.IDX PT, R2, R65, RZ, 0x1f ;  /* 0x00001fff41027589 */ /* 0x000ea200000e0000 */
[----:B------:R-:W-:Y:S01]  /*0920*/  NOP ;  /* 0x0000000000007918 */ /* 0x000fe20000000000 */
[----:B--2---:R-:W-:-:S13]  /*0930*/  ISETP.NE.AND P0, PT, R2, 0x3, PT ;  /* 0x000000030200780c */ /* 0x004fda0003f05270 */
[----:B------:R-:W-:Y:S05]  /*0940*/  @P0 BRA `(.L_x_12) ;  /* 0x0000000000300947 */ /* 0x000fea0003800000 */
[----:B-1----:R-:W1:Y:S01]  /*0950*/  S2UR UR5, SR_CgaCtaId ;  /* 0x00000000000579c3 */ /* 0x002e620000008800 */
[----:B------:R-:W-:Y:S01]  /*0960*/  UMOV UR7, 0x400 ;  /* 0x0000040000077882 */ /* 0x000fe20000000000 */
[----:B------:R-:W-:Y:S01]  /*0970*/  UMOV UR4, 0x20 ;  /* 0x0000002000047882 */ /* 0x000fe20000000000 */
[----:B------:R-:W-:Y:S01]  /*0980*/  ELECT P0, URZ, PT ;  /* 0x0000000000ff782f */ /* 0x000fe20003800000 */
[----:B------:R-:W-:-:S04]  /*0990*/  UIADD3 UR10, UPT, UPT, -UR4, 0x100000, URZ ;  /* 0x00100000040a7890 */ /* 0x000fc8000fffe1ff */
[----:B------:R-:W-:Y:S02]  /*09a0*/  USHF.L.U32 UR11, UR10, 0xb, URZ ;  /* 0x0000000b0a0b7899 */ /* 0x000fe400080006ff */
[----:B------:R-:W-:Y:S02]  /*09b0*/  USHF.L.U32 UR10, UR10, 0x1, URZ ;  /* 0x000000010a0a7899 */ /* 0x000fe400080006ff */
[----:B-1----:R-:W-:Y:S01]  /*09c0*/  ULEA UR5, UR5, UR7, 0x18 ;  /* 0x0000000705057291 */ /* 0x002fe2000f8ec0ff */
[----:B------:R-:W1:Y:S11]  /*09d0*/  FENCE.VIEW.ASYNC.S ;  /* 0x00000000000073c6 */ /* 0x000e760000000000 */
[----:B-1----:R2:W1:Y:S01]  /*09e0*/  SYNCS.EXCH.64 URZ, [UR5+0x100], UR10 ;  /* 0x0001000a05ff75b2 */ /* 0x0024620008000100 */
[----:B------:R2:W1:Y:S02]  /*09f0*/  SYNCS.EXCH.64 URZ, [UR5+0x108], UR10 ;  /* 0x0001080a05ff75b2 */ /* 0x0004640008000100 */
[----:B--2---:R-:W-:Y:S01]  /*0a00*/  NOP ;  /* 0x0000000000007918 */ /* 0x004fe20000000000 */
.L_x_12:
[----:B------:R-:W2:Y:S01]  /*0a10*/  SHFL.IDX PT, R2, R65, RZ, 0x1f ;  /* 0x00001fff41027589 */ /* 0x000ea200000e0000 */
[----:B------:R-:W-:Y:S01]  /*0a20*/  NOP ;  /* 0x0000000000007918 */ /* 0x000fe20000000000 */
[----:B--2---:R-:W-:-:S13]  /*0a30*/  ISETP.NE.AND P0, PT, R2, 0x4, PT ;  /* 0x000000040200780c */ /* 0x004fda0003f05270 */
[----:B------:R-:W-:Y:S05]  /*0a40*/  @P0 BRA `(.L_x_13) ;  /* 0x00000000004c0947 */ /* 0x000fea0003800000 */
[----:B-1----:R-:W1:Y:S01]  /*0a50*/  S2UR UR5, SR_CgaCtaId ;  /* 0x00000000000579c3 */ /* 0x002e620000008800 */
[----:B------:R-:W-:Y:S01]  /*0a60*/  UMOV UR9, 0x100 ;  /* 0x0000010000097882 */ /* 0x000fe20000000000 */
[----:B------:R-:W-:Y:S01]  /*0a70*/  UMOV UR7, 0x400 ;  /* 0x0000040000077882 */ /* 0x000fe20000000000 */
[----:B------:R-:W-:Y:S01]  /*0a80*/  USEL UR9, UR9, 0xe0, UP2 ;  /* 0x000000e009097887 */ /* 0x000fe20009000000 */
[----:B------:R-:W-:Y:S01]  /*0a90*/  UMOV UR4, 0x1 ;  /* 0x0000000100047882 */ /* 0x000fe20000000000 */
[----:B------:R-:W-:Y:S01]  /*0aa0*/  ELECT P0, URZ, PT ;  /* 0x0000000000ff782f */ /* 0x000fe20003800000 */
[----:B------:R-:W-:-:S04]  /*0ab0*/  UIADD3 UR10, UPT, UPT, -UR4, 0x100000, URZ ;  /* 0x00100000040a7890 */ /* 0x000fc8000fffe1ff */
[----:B------:R-:W-:Y:S02]  /*0ac0*/  USHF.L.U32 UR11, UR10, 0xb, URZ ;  /* 0x0000000b0a0b7899 */ /* 0x000fe400080006ff */
[----:B------:R-:W-:Y:S02]  /*0ad0*/  USHF.L.U32 UR10, UR10, 0x1, URZ ;  /* 0x000000010a0a7899 */ /* 0x000fe400080006ff */
[----:B------:R-:W-:-:S04]  /*0ae0*/  UIADD3 UR12, UPT, UPT, -UR9, 0x100000, URZ ;  /* 0x00100000090c7890 */ /* 0x000fc8000fffe1ff */
[----:B------:R-:W-:Y:S02]  /*0af0*/  USHF.L.U32 UR13, UR12, 0xb, URZ ;  /* 0x0000000b0c0d7899 */ /* 0x000fe400080006ff */
[----:B------:R-:W-:Y:S02]  /*0b00*/  USHF.L.U32 UR12, UR12, 0x1, URZ ;  /* 0x000000010c0c7899 */ /* 0x000fe400080006ff */
[----:B-1----:R-:W-:Y:S01]  /*0b10*/  ULEA UR5, UR5, UR7, 0x18 ;  /* 0x0000000705057291 */ /* 0x002fe2000f8ec0ff */
[----:B------:R-:W1:Y:S11]  /*0b20*/  FENCE.VIEW.ASYNC.S ;  /* 0x00000000000073c6 */ /* 0x000e760000000000 */
[----:B-1----:R2:W1:Y:S01]  /*0b30*/  SYNCS.EXCH.64 URZ, [UR5+0x110], UR10 ;  /* 0x0001100a05ff75b2 */ /* 0x0024620008000100 */
[----:B------:R2:W1:Y:S01]  /*0b40*/  SYNCS.EXCH.64 URZ, [UR5+0x120], UR12 ;  /* 0x0001200c05ff75b2 */ /* 0x0004620008000100 */
[----:B------:R2:W1:Y:S01]  /*0b50*/  SYNCS.EXCH.64 URZ, [UR5+0x118], UR10 ;  /* 0x0001180a05ff75b2 */ /* 0x0004620008000100 */
[----:B------:R2:W1:Y:S02]  /*0b60*/  SYNCS.EXCH.64 URZ, [UR5+0x128], UR12 ;  /* 0x0001280c05ff75b2 */ /* 0x0004640008000100 */
[----:B--2---:R-:W-:Y:S01]  /*0b70*/  NOP ;  /* 0x0000000000007918 */ /* 0x004fe20000000000 */
.L_x_13:
[----:B------:R-:W2:Y:S01]  /*0b80*/  SHFL.IDX PT, R2, R65, RZ, 0x1f ;  /* 0x00001fff41027589 */ /* 0x000ea200000e0000 */
[----:B------:R-:W-:Y:S01]  /*0b90*/  NOP ;  /* 0x0000000000007918 */ /* 0x000fe20000000000 */
[----:B--2---:R-:W-:-:S13]  /*0ba0*/  ISETP.NE.AND P0, PT, R2, 0x5, PT ;  /* 0x000000050200780c */ /* 0x004fda0003f05270 */
[----:B------:R-:W-:Y:S05]  /*0bb0*/  @P0 BRA `(.L_x_14) ;  /* 0x0000000000580947 */ /* 0x000fea0003800000 */
[----:B-1----:R-:W1:Y:S01]  /*0bc0*/  S2UR UR7, SR_CgaCtaId ;  /* 0x00000000000779c3 */ /* 0x002e620000008800 */
        /* <DEDUP_REMOVED lines=12> */
[----:B-1----:R2:W1:Y:S01]  /*0c90*/  SYNCS.EXCH.64 URZ, [UR7+0x130], UR10 ;  /* 0x0001300a07ff75b2 */ /* 0x0024620008000100 */
[----:B------:R2:W1:Y:S01]  /*0ca0*/  SYNCS.EXCH.64 URZ, [UR7+0x150], UR4 ;  /* 0x0001500407ff75b2 */ /* 0x0004620008000100 */
[----:B------:R2:W1:Y:S01]  /*0cb0*/  SYNCS.EXCH.64 URZ, [UR7+0x138], UR10 ;  /* 0x0001380a07ff75b2 */ /* 0x0004620008000100 */
[----:B------:R2:W1:Y:S01]  /*0cc0*/  SYNCS.EXCH.64 URZ, [UR7+0x158], UR4 ;  /* 0x0001580407ff75b2 */ /* 0x0004620008000100 */
[----:B------:R2:W1:Y:S01]  /*0cd0*/  SYNCS.EXCH.64 URZ, [UR7+0x140], UR10 ;  /* 0x0001400a07ff75b2 */ /* 0x0004620008000100 */
[----:B------:R2:W1:Y:S01]  /*0ce0*/  SYNCS.EXCH.64 URZ, [UR7+0x160], UR4 ;  /* 0x0001600407ff75b2 */ /* 0x0004620008000100 */
[----:B------:R2:W1:Y:S01]  /*0cf0*/  SYNCS.EXCH.64 URZ, [UR7+0x148], UR10 ;  /* 0x0001480a07ff75b2 */ /* 0x0004620008000100 */
[----:B------:R2:W1:Y:S02]  /*0d00*/  SYNCS.EXCH.64 URZ, [UR7+0x168], UR4 ;  /* 0x0001680407ff75b2 */ /* 0x0004640008000100 */
[----:B--2---:R-:W-:Y:S01]  /*0d10*/  NOP ;  /* 0x0000000000007918 */ /* 0x004fe20000000000 */
.L_x_14:
        /* <DEDUP_REMOVED lines=18> */
.L_x_15:
[----:B-1----:R-:W1:Y:S01]  /*0e40*/  S2UR UR5, SR_CTAID.X ;  /* 0x00000000000579c3 */ /* 0x002e620000002500 */
[----:B------:R-:W-:-:S05]  /*0e50*/  CS2R.32 R59, SR_CgaSize ;  /* 0x00000000003b7805 */ /* 0x000fca0000008a00 */
[----:B------:R-:W-:-:S05]  /*0e60*/  IMAD R59, R59, -0xa0, RZ ;  /* 0xffffff603b3b7824 */ /* 0x000fca00078e02ff */
[----:B------:R-:W-:-:S14]  /*0e70*/  R2UR UR9, R59 ;  /* 0x000000003b0972ca */ /* 0x000fdc00000e0000 */
[----:B------:R-:W2:Y:S01]  /*0e80*/  LDCU UR9, c[0x0][UR9+0x2b0] ;  /* 0x00005600090977ac */ /* 0x000ea20008000800 */
[----:B------:R-:W-:Y:S01]  /*0e90*/  NOP ;  /* 0x0000000000007918 */ /* 0x000fe20000000000 */
[----:B------:R-:W-:-:S05]  /*0ea0*/  CS2R.32 R59, SR_CgaSize ;  /* 0x00000000003b7805 */ /* 0x000fca0000008a00 */
[----:B------:R-:W-:-:S05]  /*0eb0*/  IMAD R59, R59, -0xa0, RZ ;  /* 0xffffff603b3b7824 */ /* 0x000fca00078e02ff */
[----:B------:R-:W-:-:S14]  /*0ec0*/  R2UR UR7, R59 ;  /* 0x000000003b0772ca */ /* 0x000fdc00000e0000 */
[----:B------:R-:W3:Y:S01]  /*0ed0*/  LDCU UR7, c[0x0][UR7+0x2b4] ;  /* 0x00005680070777ac */ /* 0x000ee20008000800 */
[----:B------:R-:W4:Y:S08]  /*0ee0*/  S2UR UR4, SR_CTAID.Y ;  /* 0x00000000000479c3 */ /* 0x000f300000002600 */
[----:B------:R-:W3:Y:S01]  /*0ef0*/  LDC R10, c[0x0][0xb24] ;  /* 0x0002c900ff0a7b82 */ /* 0x000ee20000000800 */
[----:B-1----:R-:W-:-:S02]  /*0f00*/  I2FP.F32.U32 R59, UR5 ;  /* 0x00000005003b7c45 */ /* 0x002fc40008201000 */
[----:B------:R-:W-:-:S05]  /*0f10*/  CS2R.32 R3, SR_CgaSize ;  /* 0x0000000000037805 */ /* 0x000fca0000008a00 */
[----:B------:R-:W-:-:S06]  /*0f20*/  IMAD R3, R3, -0xa0, RZ ;  /* 0xffffff6003037824 */ /* 0x000fcc00078e02ff */
[----:B------:R-:W1:Y:S01]  /*0f30*/  LDC R3, c[0x0][R3+0x2a0] ;  /* 0x0000a80003037b82 */ /* 0x000e620000000800 */
[----:B------:R-:W-:Y:S01]  /*0f40*/  MOV R21, UR5 ;  /* 0x0000000500157c02 */ /* 0x000fe20008000f00 */
[----:B--2---:R-:W-:Y:S01]  /*0f50*/  FMUL R59, R59, UR9 ;  /* 0x000000093b3b7c20 */ /* 0x004fe20008400000 */
[----:B----4-:R-:W-:Y:S02]  /*0f60*/  I2FP.F32.U32 R58, UR4 ;  /* 0x00000004003a7c45 */ /* 0x010fe40008201000 */
[----:B------:R-:W-:-:S05]  /*0f70*/  CS2R.32 R2, SR_CgaSize ;  /* 0x0000000000027805 */ /* 0x000fca0000008a00 */
[----:B------:R-:W-:-:S06]  /*0f80*/  IMAD R2, R2, -0xa0, RZ ;  /* 0xffffff6002027824 */ /* 0x000fcc00078e02ff */
[----:B------:R-:W2:Y:S01]  /*0f90*/  LDC R2, c[0x0][R2+0x2a4] ;  /* 0x0000a90002027b82 */ /* 0x000ea20000000800 */
[----:B------:R-:W-:Y:S01]  /*0fa0*/  MOV R20, UR4 ;  /* 0x0000000400147c02 */ /* 0x000fe20008000f00 */
[----:B------:R-:W4:Y:S01]  /*0fb0*/  F2I.U32.TRUNC.NTZ R59, R59 ;  /* 0x0000003b003b7305 */ /* 0x000f22000020f000 */
[----:B---3--:R-:W-:-:S05]  /*0fc0*/  FMUL R58, R58, UR7 ;  /* 0x000000073a3a7c20 */ /* 0x008fca0008400000 */
[----:B------:R-:W-:Y:S01]  /*0fd0*/  BAR.SYNC.DEFER_BLOCKING 0x0 ;  /* 0x0000000000007b1d */ /* 0x000fe20000010000 */
[----:B------:R-:W-:-:S05]  /*0fe0*/  ISETP.GE.AND P0, PT, R10, 0x1, PT ;  /* 0x000000010a00780c */ /* 0x000fca0003f06270 */
[----:B------:R-:W3:Y:S02]  /*0ff0*/  F2I.U32.TRUNC.NTZ R58, R58 ;  /* 0x0000003a003a7305 */ /* 0x000ee4000020f000 */
[----:B------:R-:W2:Y:S01]  /*1000*/  S2UR UR36, SR_CTAID.Z ;  /* 0x00000000002479c3 */ /* 0x000ea20000002700 */
[----:B----4-:R-:W-:-:S05]  /*1010*/  IADD3 R59, PT, PT, -R59, RZ, RZ ;  /* 0x000000ff3b3b7210 */ /* 0x010fca0007ffe1ff */
[----:B-1----:R-:W-:Y:S01]  /*1020*/  IMAD R59, R3, R59, UR5 ;  /* 0x00000005033b7e24 */ /* 0x002fe2000f8e023b */
[----:B---3--:R-:W-:-:S05]  /*1030*/  IADD3 R58, PT, PT, -R58, RZ, RZ ;  /* 0x000000ff3a3a7210 */ /* 0x008fca0007ffe1ff */
[----:B--2---:R-:W-:Y:S01]  /*1040*/  IMAD R58, R2, R58, UR4 ;  /* 0x00000004023a7e24 */ /* 0x004fe2000f8e023a */
[----:B------:R-:W-:Y:S06]  /*1050*/  @!P0 BRA `(.L_x_16) ;  /* 0x0000000000b88947 */ /* 0x000fec0003800000 */
[----:B------:R-:W1:Y:S01]  /*1060*/  LDC.64 R4, c[0x0][0xb18] ;  /* 0x0002c600ff047b82 */ /* 0x000e620000000a00 */
[----:B------:R-:W-:-:S07]  /*1070*/  ISETP.NE.AND P0, PT, R10, 0x1, PT ;  /* 0x000000010a00780c */ /* 0x000fce0003f05270 */
[----:B------:R-:W2:Y:S08]  /*1080*/  LDC R9, c[0x0][0xb0c] ;  /* 0x0002c300ff097b82 */ /* 0x000eb00000000800 */
[----:B------:R-:W3:Y:S08]  /*1090*/  LDC R12, c[0x0][0x370] ;  /* 0x0000dc00ff0c7b82 */ /* 0x000ef00000000800 */
[----:B------:R-:W4:Y:S01]  /*10a0*/  LDC R11, c[0x0][0x374] ;  /* 0x0000dd00ff0b7b82 */ /* 0x000f220000000800 */
[----:B-1----:R-:W-:-:S07]  /*10b0*/  ISETP.NE.AND P1, PT, R4, 0x1, PT ;  /* 0x000000010400780c */ /* 0x002fce0003f25270 */
[----:B------:R-:W3:Y:S01]  /*10c0*/  LDC.64 R6, c[0x0][0xb10] ;  /* 0x0002c400ff067b82 */ /* 0x000ee20000000a00 */
[----:B--2---:R-:W-:-:S07]  /*10d0*/  ISETP.NE.AND P2, PT, R9, 0x1, PT ;  /* 0x000000010900780c */ /* 0x004fce0003f45270 */
[----:B------:R-:W1:Y:S08]  /*10e0*/  LDC R8, c[0x0][0xb20] ;  /* 0x0002c800ff087b82 */ /* 0x000e700000000800 */
[----:B------:R-:W2:Y:S01]  /*10f0*/  LDC.64 R2, c[0x0][0xb28] ;  /* 0x0002ca00ff027b82 */ /* 0x000ea20000000a00 */
[----:B----4-:R-:W-:-:S04]  /*1100*/  IMAD.HI.U32 R13, R11, R5, RZ ;  /* 0x000000050b0d7227 */ /* 0x010fc800078e00ff */
[----:B------:R-:W-:-:S04]  /*1110*/  IMAD.HI.U32 R5, R20, R5, RZ ;  /* 0x0000000514057227 */ /* 0x000fc800078e00ff */
[----:B---3--:R-:W-:-:S05]  /*1120*/  IMAD.HI.U32 R14, R12, R6, RZ ;  /* 0x000000060c0e7227 */ /* 0x008fca00078e00ff */
[-C--:B------:R-:W-:Y:S01]  /*1130*/  @P2 SHF.R.U32.HI R12, RZ, R7.reuse, R14 ;  /* 0x00000007ff0c2219 */ /* 0x080fe2000001160e */
[----:B------:R-:W-:Y:S01]  /*1140*/  IMAD.HI.U32 R14, R21, R6, RZ ;  /* 0x00000006150e7227 */ /* 0x000fe200078e00ff */
[-C--:B-1----:R-:W-:Y:S02]  /*1150*/  @P1 SHF.R.U32.HI R11, RZ, R8.reuse, R13 ;  /* 0x00000008ff0b1219 */ /* 0x082fe4000001160d */
[----:B------:R-:W-:Y:S02]  /*1160*/  SHF.R.U32.HI R5, RZ, R8, R5 ;  /* 0x00000008ff057219 */ /* 0x000fe40000011605 */
[----:B------:R-:W-:Y:S02]  /*1170*/  SHF.R.U32.HI R14, RZ, R7, R14 ;  /* 0x00000007ff0e7219 */ /* 0x000fe4000001160e */
[----:B------:R-:W-:Y:S01]  /*1180*/  SEL R5, R20, R5, !P1 ;  /* 0x0000000514057207 */ /* 0x000fe20004800000 */
[----:B--2---:R-:W-:Y:S01]  /*1190*/  IMAD.HI.U32 R13, R11, R2, RZ ;  /* 0x000000020b0d7227 */ /* 0x004fe200078e00ff */
[----:B------:R-:W-:-:S03]  /*11a0*/  SEL R14, R21, R14, !P2 ;  /* 0x0000000e150e7207 */ /* 0x000fc60005000000 */
[----:B------:R-:W-:Y:S01]  /*11b0*/  IMAD.HI.U32 R6, R12, R2, RZ ;  /* 0x000000020c067227 */ /* 0x000fe200078e00ff */
[----:B------:R-:W-:-:S04]  /*11c0*/  @P0 SHF.R.U32.HI R11, RZ, R3, R13 ;  /* 0x00000003ff0b0219 */ /* 0x000fc8000001160d */
[----:B------:R-:W-:Y:S01]  /*11d0*/  @P0 SHF.R.U32.HI R12, RZ, R3, R6 ;  /* 0x00000003ff0c0219 */ /* 0x000fe20000011606 */
[----:B------:R-:W-:-:S04]  /*11e0*/  IMAD R11, R11, R10, RZ ;  /* 0x0000000a0b0b7224 */ /* 0x000fc800078e02ff */
[----:B------:R-:W-:Y:S01]  /*11f0*/  IMAD R6, R12, R10, RZ ;  /* 0x0000000a0c067224 */ /* 0x000fe200078e02ff */
[----:B------:R-:W-:-:S04]  /*1200*/  ISETP.GE.AND P1, PT, R5, R11, PT ;  /* 0x0000000b0500720c */ /* 0x000fc80003f26270 */
[----:B------:R-:W-:Y:S01]  /*1210*/  ISETP.GE.OR P1, PT, R14, R6, P1 ;  /* 0x000000060e00720c */ /* 0x000fe20000f26670 */
[----:B------:R-:W-:-:S05]  /*1220*/  IMAD.HI.U32 R6, R5, R2, RZ ;  /* 0x0000000205067227 */ /* 0x000fca00078e00ff */
[----:B------:R-:W-:-:S04]  /*1230*/  SHF.R.U32.HI R6, RZ, R3, R6 ;  /* 0x00000003ff067219 */ /* 0x000fc80000011606 */
[----:B------:R-:W-:-:S03]  /*1240*/  SEL R6, R5, R6, !P0 ;  /* 0x0000000605067207 */ /* 0x000fc60004000000 */
[----:B------:R-:W-:Y:S01]  /*1250*/  @!P1 IMAD.HI.U32 R7, R14, R2, RZ ;  /* 0x000000020e079227 */ /* 0x000fe200078e00ff */
[----:B------:R-:W-:-:S04]  /*1260*/  IADD3 R2, PT, PT, -R6, RZ, RZ ;  /* 0x000000ff06027210 */ /* 0x000fc80007ffe1ff */
[----:B------:R-:W-:Y:S01]  /*1270*/  @!P1 SHF.R.U32.HI R3, RZ, R3, R7 ;  /* 0x00000003ff039219 */ /* 0x000fe20000011607 */
[----:B------:R-:W-:Y:S01]  /*1280*/  IMAD R2, R10, R2, R5 ;  /* 0x000000020a027224 */ /* 0x000fe200078e0205 */
[----:B------:R-:W-:Y:S02]  /*1290*/  IADD3 R7, PT, PT, -R5, RZ, RZ ;  /* 0x000000ff05077210 */ /* 0x000fe40007ffe1ff */
[----:B------:R-:W-:-:S03]  /*12a0*/  @!P1 SEL R3, R14, R3, !P0 ;  /* 0x000000030e039207 */ /* 0x000fc60004000000 */
[----:B------:R-:W-:Y:S02]  /*12b0*/  IMAD R7, R4, R7, R20 ;  /* 0x0000000704077224 */ /* 0x000fe400078e0214 */
[--C-:B------:R-:W-:Y:S02]  /*12c0*/  @!P1 IMAD.IADD R6, R6, 0x1, -R3.reuse ;  /* 0x0000000106069824 */ /* 0x100fe400078e0a03 */
[----:B------:R-:W-:Y:S01]  /*12d0*/  @!P1 IMAD R3, R2, R12, R3 ;  /* 0x0000000c02039224 */ /* 0x000fe200078e0203 */
[----:B------:R-:W-:Y:S01]  /*12e0*/  IADD3 R2, PT, PT, -R14, RZ, RZ ;  /* 0x000000ff0e027210 */ /* 0x000fe20007ffe1ff */
[----:B------:R-:W-:Y:S02]  /*12f0*/  @!P1 IMAD R5, R6, R10, R14 ;  /* 0x0000000a06059224 */ /* 0x000fe400078e020e */
[----:B------:R-:W-:Y:S02]  /*1300*/  @!P1 IMAD.MOV.U32 R14, RZ, RZ, R3 ;  /* 0x000000ffff0e9224 */ /* 0x000fe400078e0003 */
[----:B------:R-:W-:-:S02]  /*1310*/  IMAD R2, R9, R2, R21 ;  /* 0x0000000209027224 */ /* 0x000fc400078e0215 */
[----:B------:R-:W-:Y:S02]  /*1320*/  IMAD R20, R5, R4, R7 ;  /* 0x0000000405147224 */ /* 0x000fe400078e0207 */
[----:B------:R-:W-:Y:S02]  /*1330*/  IMAD R21, R14, R9, R2 ;  /* 0x000000090e157224 */ /* 0x000fe400078e0202 */
.L_x_16:
[----:B------:R-:W1:Y:S01]  /*1340*/  LDCU UR4, c[0x0][0xb30] ;  /* 0x00016600ff0477ac */ /* 0x000e620008000800 */
[----:B------:R-:W2:Y:S08]  /*1350*/  S2UR UR37, SR_CgaCtaId ;  /* 0x00000000002579c3 */ /* 0x000eb00000008800 */
[----:B------:R-:W3:Y:S01]  /*1360*/  LDC R26, c[0x0][0xb24] ;  /* 0x0002c900ff1a7b82 */ /* 0x000ee20000000800 */
[----:B-1----:R-:W-:-:S09]  /*1370*/  UISETP.NE.AND UP1, UPT, UR4, 0x1, UPT ;  /* 0x000000010400788c */ /* 0x002fd2000bf25270 */
[----:B--2---:R-:W-:Y:S05]  /*1380*/  BRA.U UP1, `(.L_x_17) ;  /* 0x0000000101407547 */ /* 0x004fea000b800000 */
[----:B------:R-:W1:Y:S08]  /*1390*/  LDC.64 R4, c[0x0][0xb10] ;  /* 0x0002c400ff047b82 */ /* 0x000e700000000a00 */
[----:B------:R-:W2:Y:S08]  /*13a0*/  LDC.64 R2, c[0x0][0xb18] ;  /* 0x0002c600ff027b82 */ /* 0x000eb00000000a00 */
[----:B------:R-:W4:Y:S08]  /*13b0*/  LDC R6, c[0x0][0xb20] ;  /* 0x0002c800ff067b82 */ /* 0x000f300000000800 */
[----:B------:R-:W3:Y:S01]  /*13c0*/  LDC R7, c[0x0][0xb0c] ;  /* 0x0002c300ff077b82 */ /* 0x000ee20000000800 */
[----:B-1----:R-:W-:-:S05]  /*13d0*/  IMAD.HI.U32 R4, R21, R4, RZ ;  /* 0x0000000415047227 */ /* 0x002fca00078e00ff */
[----:B------:R-:W-:Y:S01]  /*13e0*/  SHF.R.U32.HI R4, RZ, R5, R4 ;  /* 0x00000005ff047219 */ /* 0x000fe20000011604 */
[----:B--2---:R-:W-:Y:S01]  /*13f0*/  IMAD.HI.U32 R3, R20, R3, RZ ;  /* 0x0000000314037227 */ /* 0x004fe200078e00ff */
[----:B------:R-:W-:-:S04]  /*1400*/  ISETP.NE.AND P0, PT, R2, 0x1, PT ;  /* 0x000000010200780c */ /* 0x000fc80003f05270 */
[----:B----4-:R-:W-:-:S04]  /*1410*/  SHF.R.U32.HI R3, RZ, R6, R3 ;  /* 0x00000006ff037219 */ /* 0x010fc80000011603 */
[----:B------:R-:W-:Y:S02]  /*1420*/  SEL R3, R20, R3, !P0 ;  /* 0x0000000314037207 */ /* 0x000fe40004000000 */
[----:B---3--:R-:W-:-:S04]  /*1430*/  ISETP.NE.AND P1, PT, R7, 0x1, PT ;  /* 0x000000010700780c */ /* 0x008fc80003f25270 */
[----:B------:R-:W-:-:S05]  /*1440*/  SEL R4, R21, R4, !P1 ;  /* 0x0000000415047207 */ /* 0x000fca0004800000 */
[----:B------:R-:W-:Y:S02]  /*1450*/  IMAD.IADD R5, R3, 0x1, -R4 ;  /* 0x0000000103057824 */ /* 0x000fe400078e0a04 */
[----:B------:R-:W-:Y:S02]  /*1460*/  IMAD.IADD R3, R4, 0x1, -R3 ;  /* 0x0000000104037824 */ /* 0x000fe400078e0a03 */
[----:B------:R-:W-:Y:S02]  /*1470*/  IMAD R21, R5, R7, R21 ;  /* 0x0000000705157224 */ /* 0x000fe400078e0215 */
[----:B------:R-:W-:-:S07]  /*1480*/  IMAD R20, R3, R2, R20 ;  /* 0x0000000203147224 */ /* 0x000fce00078e0214 */
.L_x_17:
[----:B------:R-:W-:Y:S01]  /*1490*/  BAR.SYNC.DEFER_BLOCKING 0x0 ;  /* 0x0000000000007b1d */ /* 0x000fe20000010000 */
[----:B------:R-:W-:Y:S01]  /*14a0*/  UISETP.NE.AND UP1, UPT, UR8, 0x2, UPT ;  /* 0x000000020800788c */ /* 0x000fe2000bf25270 */
[----:B------:R-:W-:Y:S02]  /*14b0*/  ISETP.NE.OR P5, PT, R0, 0x2, !P5 ;  /* 0x000000020000780c */ /* 0x000fe40006fa5670 */
[----:B------:R-:W-:-:S06]  /*14c0*/  LOP3.LUT R2, R70, 0x1f, RZ, 0xc0, !PT ;  /* 0x0000001f46027812 */ /* 0x000fcc00078ec0ff */
[----:B------:R-:W-:Y:S05]  /*14d0*/  BRA.U UP1, `(.L_x_18) ;  /* 0x0000001501987547 */ /* 0x000fea000b800000 */
[----:B------:R-:W1:Y:S01]  /*14e0*/  LDCU UR13, c[0x0][0x38c] ;  /* 0x00007180ff0d77ac */ /* 0x000e620008000800 */
[----:B------:R-:W2:Y:S01]  /*14f0*/  LDC R8, c[0x0][0x370] ;  /* 0x0000dc00ff087b82 */ /* 0x000ea20000000800 */
[----:B------:R-:W-:Y:S01]  /*1500*/  PLOP3.LUT P1, PT, PT, PT, UP2, 0x80, 0x8 ;  /* 0x000000000008781c */ /* 0x000fe20003f2f028 */
[----:B------:R-:W-:Y:S01]  /*1510*/  IMAD.MOV.U32 R15, RZ, RZ, 0x1 ;  /* 0x00000001ff0f7424 */ /* 0x000fe200078e00ff */
[----:B------:R-:W-:Y:S01]  /*1520*/  ISETP.EQ.OR P4, PT, R2, RZ, P5 ;  /* 0x000000ff0200720c */ /* 0x000fe20002f82670 */
[----:B------:R-:W-:Y:S01]  /*1530*/  IMAD.MOV.U32 R14, RZ, RZ, RZ ;  /* 0x000000ffff0e7224 */ /* 0x000fe200078e00ff */
[----:B------:R-:W-:Y:S02]  /*1540*/  PLOP3.LUT P1, PT, P1, PT, PT, 0x8, 0x80 ;  /* 0x000000000080781c */ /* 0x000fe40000f2e170 */
[----:B------:R-:W-:Y:S01]  /*1550*/  CS2R R12, SRZ ;  /* 0x00000000000c7805 */ /* 0x000fe2000001ff00 */
[----:B------:R-:W-:Y:S01]  /*1560*/  IMAD.MOV.U32 R11, RZ, RZ, 0x1 ;  /* 0x00000001ff0b7424 */ /* 0x000fe200078e00ff */
[----:B------:R-:W4:Y:S01]  /*1570*/  LDC R0, c[0x0][0x374] ;  /* 0x0000dd00ff007b82 */ /* 0x000f220000000800 */
[----:B------:R-:W2:Y:S01]  /*1580*/  LDCU.64 UR22, c[0x0][0x348] ;  /* 0x00006900ff1677ac */ /* 0x000ea20008000a00 */
[----:B------:R-:W-:Y:S01]  /*1590*/  UMOV UR6, URZ ;  /* 0x000000ff00067c82 */ /* 0x000fe20008000000 */
[----:B-1----:R-:W-:-:S04]  /*15a0*/  UIADD3 UR5, UPT, UPT, UR13, 0x3f, URZ ;  /* 0x0000003f0d057890 */ /* 0x002fc8000fffe0ff */
[----:B------:R-:W-:-:S04]  /*15b0*/  USHF.R.S32.HI UR4, URZ, 0x1f, UR5 ;  /* 0x0000001fff047899 */ /* 0x000fc80008011405 */
[----:B------:R-:W-:-:S04]  /*15c0*/  ULEA.HI UR4, UR4, UR5, URZ, 0x6 ;  /* 0x0000000504047291 */ /* 0x000fc8000f8f30ff */
[----:B------:R-:W-:Y:S02]  /*15d0*/  USHF.R.S32.HI UR15, URZ, 0x6, UR4 ;  /* 0x00000006ff0f7899 */ /* 0x000fe40008011404 */
[----:B------:R-:W-:Y:S02]  /*15e0*/  UIADD3 UR4, UPT, UPT, UR13, -0x1, URZ ;  /* 0xffffffff0d047890 */ /* 0x000fe4000fffe0ff */
[----:B------:R-:W-:Y:S02]  /*15f0*/  UISETP.LT.U32.AND UP0, UPT, UR15, 0xd, UPT ;  /* 0x0000000d0f00788c */ /* 0x000fe4000bf01070 */
[----:B------:R-:W-:Y:S02]  /*1600*/  UISETP.GE.U32.AND UP1, UPT, UR4, -0x7f, UPT ;  /* 0xffffff810400788c */ /* 0x000fe4000bf26070 */
[----:B------:R-:W-:Y:S02]  /*1610*/  USEL UR14, UR15, 0xd, UP0 ;  /* 0x0000000d0f0e7887 */ /* 0x000fe40008000000 */
[----:B------:R-:W-:-:S02]  /*1620*/  UIADD3 UR13, UPT, UPT, UR13, 0x7e, URZ ;  /* 0x0000007e0d0d7890 */ /* 0x000fc4000fffe0ff */
[----:B------:R-:W-:Y:S02]  /*1630*/  UIADD3 UR5, UPT, UPT, UR14, -0x1, URZ ;  /* 0xffffffff0e057890 */ /* 0x000fe4000fffe0ff */
[----:B------:R-:W-:-:S03]  /*1640*/  UIADD3 UR7, UPT, UPT, UR15, -UR14, URZ ;  /* 0x8000000e0f077290 */ /* 0x000fc6000fffe0ff */
[----:B------:R-:W-:-:S04]  /*1650*/  @UP1 UIADD3 UR5, UPT, UPT, UR14, URZ, URZ ;  /* 0x000000ff0e051290 */ /* 0x000fc8000fffe0ff */
[----:B--2---:R-:W-:-:S12]  /*1660*/  UIADD3 UR5, UPT, UPT, UR5, 0x1, URZ ;  /* 0x0000000105057890 */ /* 0x004fd8000fffe0ff */
.L_x_36:
[----:B------:R-:W-:Y:S01]  /*1670*/  UISETP.NE.AND UP0, UPT, UR37, URZ, UPT ;  /* 0x000000ff2500728c */ /* 0x000fe2000bf05270 */
[----:B------:R-:W1:Y:S08]  /*1680*/  S2UR UR37, SR_CgaCtaId ;  /* 0x00000000002579c3 */ /* 0x000e700000008800 */
[----:B------:R-:W-:Y:S05]  /*1690*/  BRA.U UP0, `(.L_x_19) ;  /* 0x0000000100347547 */ /* 0x000fea000b800000 */
[----:B------:R-:W2:Y:S01]  /*16a0*/  S2R R2, SR_CgaCtaId ;  /* 0x0000000000027919 */ /* 0x000ea20000008800 */
[----:B------:R-:W-:-:S04]  /*16b0*/  MOV R3, 0x400 ;  /* 0x0000040000037802 */ /* 0x000fc80000000f00 */
[----:B--2---:R-:W-:Y:S02]  /*16c0*/  LEA R2, R2, R3, 0x18 ;  /* 0x0000000302027211 */ /* 0x004fe400078ec0ff */
[----:B------:R-:W-:-:S03]  /*16d0*/  SHF.L.U32 R3, R11, 0x1f, RZ ;  /* 0x0000001f0b037819 */ /* 0x000fc600000006ff */
[----:B------:R-:W-:-:S04]  /*16e0*/  IMAD R2, R12, 0x8, R2 ;  /* 0x000000080c027824 */ /* 0x000fc800078e0202 */
[----:B------:R-:W2:Y:S02]  /*16f0*/  SYNCS.PHASECHK.TRANS64.TRYWAIT P0, [R2+URZ+0x180], R3 ;  /* 0x00018003020075a7 */ /* 0x000ea400080011ff */
[----:B--2---:R-:W-:Y:S05]  /*1700*/  @!P0 BRA `(.L_x_20) ;  /* 0x0000005c00288947 */ /* 0x004fea0003800000 */
.L_x_125:
[----:B------:R-:W-:Y:S01]  /*1710*/  VIADD R12, R12, 0x1 ;  /* 0x000000010c0c7836 */ /* 0x000fe20000000000 */
[----:B------:R2:W-:Y:S04]  /*1720*/  SYNCS.ARRIVE.TRANS64.A1T0 RZ, [R2+URZ+0x170], RZ ;  /* 0x000170ff02ff79a7 */ /* 0x0005e800081000ff */
[----:B------:R-:W-:-:S04]  /*1730*/  ISETP.NE.AND P0, PT, R12, 0x2, PT ;  /* 0x000000020c00780c */ /* 0x000fc80003f05270 */
[----:B------:R-:W-:Y:S02]  /*1740*/  SEL R12, R12, RZ, P0 ;  /* 0x000000ff0c0c7207 */ /* 0x000fe40000000000 */
[----:B--2---:R-:W-:-:S04]  /*1750*/  SEL R2, RZ, 0x1, P0 ;  /* 0x00000001ff027807 */ /* 0x004fc80000000000 */
[----:B------:R-:W-:-:S07]  /*1760*/  LOP3.LUT R11, R11, R2, RZ, 0x3c, !PT ;  /* 0x000000020b0b7212 */ /* 0x000fce00078e3cff */
.L_x_19:
[----:B------:R-:W-:Y:S01]  /*1770*/  UMOV UR4, 0x400 ;  /* 0x0000040000047882 */ /* 0x000fe20000000000 */
[----:B------:R-:W-:Y:S01]  /*1780*/  SHF.L.U32 R2, R15, 0x1f, RZ ;  /* 0x0000001f0f027819 */ /* 0x000fe200000006ff */
[----:B-1----:R-:W-:Y:S01]  /*1790*/  ULEA UR4, UR37, UR4, 0x18 ;  /* 0x0000000425047291 */ /* 0x002fe2000f8ec0ff */
[----:B------:R-:W-:Y:S01]  /*17a0*/  R2UR UR35, R21 ;  /* 0x00000000152372ca */ /* 0x000fe200000e0000 */
[----:B------:R-:W-:Y:S01]  /*17b0*/  UISETP.GE.U32.AND UP0, UPT, UR13, 0x7f, UPT ;  /* 0x0000007f0d00788c */ /* 0x000fe2000bf06070 */
[----:B------:R-:W-:Y:S01]  /*17c0*/  R2UR UR10, R20 ;  /* 0x00000000140a72ca */ /* 0x000fe200000e0000 */
[----:B------:R-:W-:Y:S01]  /*17d0*/  ULEA UR8, UR6, UR4, 0x3 ;  /* 0x0000000406087291 */ /* 0x000fe2000f8e18ff */
[----:B------:R-:W-:-:S08]  /*17e0*/  UMOV UR24, URZ ;  /* 0x000000ff00187c82 */ /* 0x000fd00008000000 */
[----:B------:R1:W2:Y:S01]  /*17f0*/  SYNCS.PHASECHK.TRANS64.TRYWAIT P0, [UR8+0x68], R2 ;  /* 0x00006802ff0075a7 */ /* 0x0002a20008001108 */
[----:B------:R-:W-:Y:S02]  /*1800*/  USHF.L.U32 UR35, UR35, 0x6, URZ ;  /* 0x0000000623237899 */ /* 0x000fe400080006ff */
[----:B------:R-:W-:Y:S01]  /*1810*/  USHF.L.U32 UR10, UR10, 0x6, URZ ;  /* 0x000000060a0a7899 */ /* 0x000fe200080006ff */
[----:B------:R-:W-:Y:S11]  /*1820*/  BRA.U !UP0, `(.L_x_21) ;  /* 0x0000000108a47547 */ /* 0x000ff6000b800000 */
[----:B------:R-:W-:Y:S01]  /*1830*/  UMOV UR16, URZ ;  /* 0x000000ff00107c82 */ /* 0x000fe20008000000 */
[----:B------:R-:W-:-:S05]  /*1840*/  UMOV UR17, UR6 ;  /* 0x0000000600117c82 */ /* 0x000fca0008000000 */
.L_x_26:
[----:B-1----:R-:W-:Y:S01]  /*1850*/  ULEA UR33, UR17, UR4, 0x3 ;  /* 0x0000000411217291 */ /* 0x002fe2000f8e18ff */
[----:B--2---:R-:W-:Y:S01]  /*1860*/  @!P5 MOV R3, 0x4000 ;  /* 0x000040000003d802 */ /* 0x004fe20000000f00 */
[----:B--2---:R-:W-:Y:S10]  /*1870*/  @P0 BRA `(.L_x_22) ;  /* 0x00000000000c0947 */ /* 0x004ff40003800000 */
[----:B------:R-:W-:-:S04]  /*1880*/  SHF.L.U32 R4, R15, 0x1f, RZ ;  /* 0x0000001f0f047819 */ /* 0x000fc800000006ff */
[----:B------:R-:W2:Y:S02]  /*1890*/  SYNCS.PHASECHK.TRANS64.TRYWAIT P0, [UR33+0x68], R4 ;  /* 0x00006804ff0075a7 */ /* 0x000ea40008001121 */
[----:B--2---:R-:W-:Y:S05]  /*18a0*/  @!P0 BRA `(.L_x_23) ;  /* 0x0000005800d48947 */ /* 0x004fea0003800000 */
.L_x_22:
[----:B------:R2:W-:Y:S01]  /*18b0*/  @!P5 SYNCS.ARRIVE.TRANS64 RZ, [UR33], R3 ;  /* 0x00000003ffffd9a7 */ /* 0x0005e20008000021 */
[----:B------:R-:W-:Y:S04]  /*18c0*/  BSSY.RECONVERGENT B0, `(.L_x_24) ;  /* 0x0000003000007945 */ /* 0x000fe80003800200 */
[----:B------:R-:W-:Y:S05]  /*18d0*/  @P4 BRA `(.L_x_25) ;  /* 0x0000000000044947 */ /* 0x000fea0003800000 */
[----:B------:R-:W-:Y:S05]  /*18e0*/  BPT.TRAP 0x1 ;  /* 0x000000040000795c */ /* 0x000fea0000300000 */
.L_x_25:
[----:B------:R-:W-:Y:S05]  /*18f0*/  BSYNC.RECONVERGENT B0 ;  /* 0x0000000000007941 */ /* 0x000fea0003800200 */
.L_x_24:
[----:B------:R-:W-:Y:S02]  /*1900*/  UIADD3 UR6, UPT, UPT, UR17, 0x1, URZ ;  /* 0x0000000111067890 */ /* 0x000fe4000fffe0ff */
[----:B------:R-:W-:Y:S02]  /*1910*/  UIADD3 UR26, UP1, UPT, UR22, 0x80, URZ ;  /* 0x00000080161a7890 */ /* 0x000fe4000ff3e0ff */
[----:B------:R-:W-:Y:S02]  /*1920*/  UISETP.NE.AND UP0, UPT, UR6, 0xd, UPT ;  /* 0x0000000d0600788c */ /* 0x000fe4000bf05270 */
[----:B------:R-:W-:Y:S02]  /*1930*/  USHF.L.U32 UR34, UR16, 0x6, URZ ;  /* 0x0000000610227899 */ /* 0x000fe400080006ff */
[----:B------:R-:W-:Y:S02]  /*1940*/  USEL UR9, URZ, 0x1, UP0 ;  /* 0x00000001ff097887 */ /* 0x000fe40008000000 */
[----:B------:R-:W-:-:S02]  /*1950*/  USEL UR6, UR6, URZ, UP0 ;  /* 0x000000ff06067287 */ /* 0x000fc40008000000 */
[----:B------:R-:W-:Y:S02]  /*1960*/  UIADD3 UR20, UP0, UPT, UR22, 0x180, URZ ;  /* 0x0000018016147890 */ /* 0x000fe4000ff1e0ff */
[----:B------:R-:W-:Y:S01]  /*1970*/  ULEA UR8, UR6, UR4, 0x3 ;  /* 0x0000000406087291 */ /* 0x000fe2000f8e18ff */
[----:B------:R-:W-:Y:S01]  /*1980*/  LOP3.LUT R15, R15, UR9, RZ, 0x3c, !PT ;  /* 0x000000090f0f7c12 */ /* 0x000fe2000f8e3cff */
[----:B------:R-:W-:Y:S02]  /*1990*/  UIADD3.X UR27, UPT, UPT, URZ, UR23, URZ, UP1, !UPT ;  /* 0x00000017ff1b7290 */ /* 0x000fe40008ffe4ff */
[----:B------:R-:W-:Y:S01]  /*19a0*/  UIADD3.X UR21, UPT, UPT, URZ, UR23, URZ, UP0, !UPT ;  /* 0x00000017ff157290 */ /* 0x000fe200087fe4ff */
[----:B-1----:R-:W-:Y:S01]  /*19b0*/  SHF.L.U32 R2, R15, 0x1f, RZ ;  /* 0x0000001f0f027819 */ /* 0x002fe200000006ff */
[----:B------:R-:W-:Y:S01]  /*19c0*/  UMOV UR18, 0x0 ;  /* 0x0000000000127882 */ /* 0x000fe20000000000 */
[----:B------:R-:W-:Y:S01]  /*19d0*/  UMOV UR19, 0x10000000 ;  /* 0x1000000000137882 */ /* 0x000fe20000000000 */
[----:B------:R-:W-:Y:S01]  /*19e0*/  UMOV UR12, UR36 ;  /* 0x00000024000c7c82 */ /* 0x000fe20008000000 */
[----:B------:R1:W1:Y:S01]  /*19f0*/  SYNCS.PHASECHK.TRANS64.TRYWAIT P0, [UR8+0x68], R2 ;  /* 0x00006802ff0075a7 */ /* 0x0002620008001108 */
[----:B------:R-:W-:Y:S01]  /*1a00*/  ULEA UR8, UR17, UR4, 0xd ;  /* 0x0000000411087291 */ /* 0x000fe2000f8e68ff */
[----:B------:R-:W-:Y:S01]  /*1a10*/  UMOV UR9, UR33 ;  /* 0x0000002100097c82 */ /* 0x000fe20008000000 */
[----:B------:R-:W-:-:S02]  /*1a20*/  UMOV UR11, UR34 ;  /* 0x00000022000b7c82 */ /* 0x000fc40008000000 */
[----:B------:R-:W-:Y:S02]  /*1a30*/  UIADD3 UR32, UPT, UPT, UR8, 0x3400, URZ ;  /* 0x0000340008207890 */ /* 0x000fe4000fffe0ff */
[----:B------:R-:W-:Y:S02]  /*1a40*/  UIADD3 UR8, UPT, UPT, UR8, 0x1d400, URZ ;  /* 0x0001d40008087890 */ /* 0x000fe4000fffe0ff */
[----:B------:R-:W-:Y:S01]  /*1a50*/  UIADD3 UR16, UPT, UPT, UR16, 0x1, URZ ;  /* 0x0000000110107890 */ /* 0x000fe2000fffe0ff */
[----:B------:R-:W-:Y:S01]  /*1a60*/  UMOV UR24, UR5 ;  /* 0x0000000500187c82 */ /* 0x000fe20008000000 */
[----:B------:R-:W-:Y:S02]  /*1a70*/  UMOV UR17, UR6 ;  /* 0x0000000600117c82 */ /* 0x000fe40008000000 */
[----:B------:R-:W-:Y:S01]  /*1a80*/  UISETP.NE.AND UP0, UPT, UR16, UR5, UPT ;  /* 0x000000051000728c */ /* 0x000fe2000bf05270 */
[----:B------:R1:W-:Y:S02]  /*1a90*/  UTMALDG.3D [UR32], [UR26], desc[UR18] ;  /* 0x000012201a0075b4 */ /* 0x0003e40008011000 */
[----:B------:R1:W-:Y:S06]  /*1aa0*/  UTMALDG.3D [UR8], [UR20], desc[UR18] ;  /* 0x00001208140075b4 */ /* 0x0003ec0008011000 */
[----:B------:R-:W-:Y:S05]  /*1ab0*/  BRA.U UP0, `(.L_x_26) ;  /* 0xfffffffd00647547 */ /* 0x000fea000b83ffff */
.L_x_21:
[----:B-1----:R-:W-:Y:S01]  /*1ac0*/  ULEA UR8, UR6, UR4, 0x3 ;  /* 0x0000000406087291 */ /* 0x002fe2000f8e18ff */
[----:B------:R-:W-:Y:S01]  /*1ad0*/  SHF.L.U32 R2, R15, 0x1f, RZ ;  /* 0x0000001f0f027819 */ /* 0x000fe200000006ff */
[----:B------:R-:W-:Y:S01]  /*1ae0*/  @!P1 SYNCS.ARRIVE.TRANS64.A1T0 RZ, [UR4+0x108], RZ ;  /* 0x000108ffffff99a7 */ /* 0x000fe20008100004 */
[----:B------:R-:W-:-:S06]  /*1af0*/  UISETP.GT.AND UP0, UPT, UR15, UR14, UPT ;  /* 0x0000000e0f00728c */ /* 0x000fcc000bf04270 */
[----:B--2---:R1:W2:Y:S03]  /*1b00*/  SYNCS.PHASECHK.TRANS64.TRYWAIT P0, [UR8+0x68], R2 ;  /* 0x00006802ff0075a7 */ /* 0x0042a60008001108 */
[----:B------:R-:W-:Y:S05]  /*1b10*/  BRA.U !UP0, `(.L_x_27) ;  /* 0x0000000108a87547 */ /* 0x000fea000b800000 */
[----:B------:R-:W-:Y:S01]  /*1b20*/  UIADD3 UR21, UPT, UPT, UR7, UR24, URZ ;  /* 0x0000001807157290 */ /* 0x000fe2000fffe0ff */
[----:B------:R-:W-:-:S11]  /*1b30*/  UMOV UR25, UR6 ;  /* 0x0000000600197c82 */ /* 0x000fd60008000000 */
.L_x_32:
[----:B-1----:R-:W-:Y:S01]  /*1b40*/  ULEA UR17, UR25, UR4, 0x3 ;  /* 0x0000000419117291 */ /* 0x002fe2000f8e18ff */
[----:B--2---:R-:W-:Y:S01]  /*1b50*/  @!P5 MOV R3, 0x4000 ;  /* 0x000040000003d802 */ /* 0x004fe20000000f00 */
[----:B--2---:R-:W-:Y:S10]  /*1b60*/  @P0 BRA `(.L_x_28) ;  /* 0x00000000000c0947 */ /* 0x004ff40003800000 */
[----:B------:R-:W-:-:S04]  /*1b70*/  SHF.L.U32 R4, R15, 0x1f, RZ ;  /* 0x0000001f0f047819 */ /* 0x000fc800000006ff */
[----:B------:R-:W2:Y:S02]  /*1b80*/  SYNCS.PHASECHK.TRANS64.TRYWAIT P0, [UR17+0x68], R4 ;  /* 0x00006804ff0075a7 */ /* 0x000ea40008001111 */
[----:B--2---:R-:W-:Y:S05]  /*1b90*/  @!P0 BRA `(.L_x_29) ;  /* 0x0000005800308947 */ /* 0x004fea0003800000 */
.L_x_28:
[----:B------:R2:W-:Y:S01]  /*1ba0*/  @!P5 SYNCS.ARRIVE.TRANS64 RZ, [UR17], R3 ;  /* 0x00000003ffffd9a7 */ /* 0x0005e20008000011 */
[----:B------:R-:W-:Y:S04]  /*1bb0*/  BSSY.RECONVERGENT B0, `(.L_x_30) ;  /* 0x0000003000007945 */ /* 0x000fe80003800200 */
[----:B------:R-:W-:Y:S05]  /*1bc0*/  @P4 BRA `(.L_x_31) ;  /* 0x0000000000044947 */ /* 0x000fea0003800000 */
[----:B------:R-:W-:Y:S05]  /*1bd0*/  BPT.TRAP 0x1 ;  /* 0x000000040000795c */ /* 0x000fea0000300000 */
.L_x_31:
[----:B------:R-:W-:Y:S05]  /*1be0*/  BSYNC.RECONVERGENT B0 ;  /* 0x0000000000007941 */ /* 0x000fea0003800200 */
.L_x_30:
        /* <DEDUP_REMOVED lines=20> */
[----:B------:R-:W-:Y:S01]  /*1d30*/  UIADD3 UR8, UPT, UPT, UR8, 0x1d400, URZ ;  /* 0x0001d40008087890 */ /* 0x000fe2000fffe0ff */
[----:B------:R-:W-:Y:S01]  /*1d40*/  UMOV UR9, UR17 ;  /* 0x0000001100097c82 */ /* 0x000fe20008000000 */
[----:B------:R-:W-:Y:S01]  /*1d50*/  UMOV UR11, UR18 ;  /* 0x00000012000b7c82 */ /* 0x000fe20008000000 */
[----:B------:R-:W-:Y:S01]  /*1d60*/  UIADD3 UR24, UPT, UPT, UR24, 0x1, URZ ;  /* 0x0000000118187890 */ /* 0x000fe2000fffe0ff */
[----:B------:R-:W-:-:S03]  /*1d70*/  UMOV UR25, UR6 ;  /* 0x0000000600197c82 */ /* 0x000fc60008000000 */
[----:B------:R1:W-:Y:S01]  /*1d80*/  UTMALDG.3D [UR16], [UR30], desc[UR26] ;  /* 0x00001a101e0075b4 */ /* 0x0003e20008011000 */
[----:B------:R-:W-:Y:S01]  /*1d90*/  UISETP.NE.AND UP0, UPT, UR24, UR21, UPT ;  /* 0x000000151800728c */ /* 0x000fe2000bf05270 */
[----:B------:R1:W-:Y:S08]  /*1da0*/  UTMALDG.3D [UR8], [UR28], desc[UR26] ;  /* 0x00001a081c0075b4 */ /* 0x0003f00008011000 */
[----:B------:R-:W-:Y:S05]  /*1db0*/  BRA.U UP0, `(.L_x_32) ;  /* 0xfffffffd00607547 */ /* 0x000fea000b83ffff */
.L_x_27:
[C---:B-1----:R-:W-:Y:S01]  /*1dc0*/  LEA R2, R14.reuse, UR4, 0x3 ;  /* 0x000000040e027c11 */ /* 0x042fe2000f8e18ff */
[----:B------:R-:W-:Y:S01]  /*1dd0*/  NOP ;  /* 0x0000000000007918 */ /* 0x000fe20000000000 */
[----:B--2---:R-:W-:Y:S02]  /*1de0*/  SHF.L.U32 R3, R13, 0x1f, RZ ;  /* 0x0000001f0d037819 */ /* 0x004fe400000006ff */
[----:B------:R-:W-:Y:S02]  /*1df0*/  LEA R4, R14, UR4, 0x4 ;  /* 0x000000040e047c11 */ /* 0x000fe4000f8e20ff */
[----:B------:R-:W1:Y:S02]  /*1e00*/  SYNCS.PHASECHK.TRANS64.TRYWAIT P0, [R2+URZ+0x110], R3 ;  /* 0x00011003020075a7 */ /* 0x000e6400080011ff */
[----:B-1----:R-:W-:Y:S05]  /*1e10*/  @!P0 BRA `(.L_x_33) ;  /* 0x0000005400a88947 */ /* 0x002fea0003800000 */
.L_x_128:
[----:B------:R-:W2:Y:S01]  /*1e20*/  LDS.128 R4, [R4+0x1a0] ;  /* 0x0001a00004047984 */ /* 0x000ea20000000c00 */
[----:B---3--:R-:W-:Y:S01]  /*1e30*/  ISETP.GE.AND P0, PT, R26, 0x1, PT ;  /* 0x000000011a00780c */ /* 0x008fe20003f06270 */
[----:B-1----:R-:W-:Y:S01]  /*1e40*/  VIADD R2, R2, 0x120 ;  /* 0x0000012002027836 */ /* 0x002fe20000000000 */
[----:B------:R-:W-:Y:S01]  /*1e50*/  @!PT LDS RZ, [RZ] ;  /* 0x00000000fffff984 */ /* 0x000fe20000000800 */
[----:B------:R-:W-:Y:S01]  /*1e60*/  @!PT LDS RZ, [RZ] ;  /* 0x00000000fffff984 */ /* 0x000fe20000000800 */
[----:B------:R-:W-:Y:S01]  /*1e70*/  @!PT LDS RZ, [RZ] ;  /* 0x00000000fffff984 */ /* 0x000fe20000000800 */
[----:B------:R-:W-:Y:S01]  /*1e80*/  @!PT LDS RZ, [RZ] ;  /* 0x00000000fffff984 */ /* 0x000fe20000000800 */
[----:B------:R1:W-:Y:S06]  /*1e90*/  MEMBAR.ALL.CTA ;  /* 0x0000000000007992 */ /* 0x0003ec0000008000 */
[----:B-1----:R-:W1:Y:S01]  /*1ea0*/  FENCE.VIEW.ASYNC.S ;  /* 0x00000000000073c6 */ /* 0x002e620000000000 */
[----:B------:R-:W-:-:S04]  /*1eb0*/  PRMT R2, RZ, 0x654, R2 ;  /* 0x00000654ff027816 */ /* 0x000fc80000000002 */
[----:B-1----:R1:W-:Y:S01]  /*1ec0*/  SYNCS.ARRIVE.TRANS64.RED.A1T0 RZ, [R2+URZ], RZ ;  /* 0x000000ff02ff79a7 */ /* 0x0023e200081004ff */
[----:B--2---:R-:W-:-:S13]  /*1ed0*/  LOP3.LUT P2, RZ, R6, 0x1, RZ, 0xc0, !PT ;  /* 0x0000000106ff7812 */ /* 0x004fda000784c0ff */
[----:B------:R-:W-:Y:S01]  /*1ee0*/  @P2 SHF.R.U32.HI R3, RZ, 0x10, R5 ;  /* 0x00000010ff032819 */ /* 0x000fe20000011605 */
[----:B------:R-:W-:Y:S01]  /*1ef0*/  VOTEU.ANY UP0, P2 ;  /* 0x0000000000ff7886 */ /* 0x000fe20001000100 */
[----:B------:R-:W-:Y:S02]  /*1f00*/  @P2 MOV R10, R4 ;  /* 0x00000004000a2202 */ /* 0x000fe40000000f00 */
[----:B------:R-:W-:Y:S02]  /*1f10*/  @P2 R2UR.BROADCAST UR8, R3 ;  /* 0x00000000030822ca */ /* 0x000fe400008e0000 */
[----:B------:R-:W-:-:S11]  /*1f20*/  @P2 LOP3.LUT R9, R5, 0xffff, RZ, 0xc0, !PT ;  /* 0x0000ffff05092812 */ /* 0x000fd600078ec0ff */
[----:B------:R-:W-:Y:S01]  /*1f30*/  @UP0 UMOV UR36, UR8 ;  /* 0x0000000800240c82 */ /* 0x000fe20008000000 */
[----:B-1----:R-:W-:Y:S05]  /*1f40*/  @!P0 BRA `(.L_x_34) ;  /* 0x0000000000b88947 */ /* 0x002fea0003800000 */
[----:B------:R-:W4:Y:S01]  /*1f50*/  LDC.64 R4, c[0x0][0xb18] ;  /* 0x0002c600ff047b82 */ /* 0x000f220000000a00 */
[----:B------:R-:W-:-:S07]  /*1f60*/  ISETP.NE.AND P3, PT, R26, 0x1, PT ;  /* 0x000000011a00780c */ /* 0x000fce0003f65270 */
[----:B------:R-:W1:Y:S08]  /*1f70*/  LDC.64 R6, c[0x0][0xb10] ;  /* 0x0002c400ff067b82 */ /* 0x000e700000000a00 */
[----:B------:R-:W2:Y:S08]  /*1f80*/  LDC R16, c[0x0][0xb20] ;  /* 0x0002c800ff107b82 */ /* 0x000eb00000000800 */
[----:B------:R-:W3:Y:S01]  /*1f90*/  LDC R17, c[0x0][0xb0c] ;  /* 0x0002c300ff117b82 */ /* 0x000ee20000000800 */
[----:B----4-:R-:W-:Y:S01]  /*1fa0*/  IMAD.HI.U32 R19, R0, R5, RZ ;  /* 0x0000000500137227 */ /* 0x010fe200078e00ff */
[----:B------:R-:W-:-:S03]  /*1fb0*/  ISETP.NE.AND P0, PT, R4, 0x1, PT ;  /* 0x000000010400780c */ /* 0x000fc60003f05270 */
[----:B------:R-:W-:-:S03]  /*1fc0*/  IMAD.HI.U32 R5, R9, R5, RZ ;  /* 0x0000000509057227 */ /* 0x000fc600078e00ff */
[----:B------:R-:W4:Y:S01]  /*1fd0*/  LDC.64 R2, c[0x0][0xb28] ;  /* 0x0002ca00ff027b82 */ /* 0x000f220000000a00 */
[----:B-1----:R-:W-:-:S04]  /*1fe0*/  IMAD.HI.U32 R20, R8, R6, RZ ;  /* 0x0000000608147227 */ /* 0x002fc800078e00ff */
[----:B------:R-:W-:Y:S01]  /*1ff0*/  IMAD.HI.U32 R21, R10, R6, RZ ;  /* 0x000000060a157227 */ /* 0x000fe200078e00ff */
[----:B------:R-:W-:Y:S02]  /*2000*/  SHF.R.U32.HI R20, RZ, R7, R20 ;  /* 0x00000007ff147219 */ /* 0x000fe40000011614 */
[-C--:B--2---:R-:W-:Y:S02]  /*2010*/  SHF.R.U32.HI R19, RZ, R16.reuse, R19 ;  /* 0x00000010ff137219 */ /* 0x084fe40000011613 */
[----:B------:R-:W-:Y:S02]  /*2020*/  SHF.R.U32.HI R5, RZ, R16, R5 ;  /* 0x00000010ff057219 */ /* 0x000fe40000011605 */
[----:B------:R-:W-:Y:S02]  /*2030*/  SEL R19, R0, R19, !P0 ;  /* 0x0000001300137207 */ /* 0x000fe40004000000 */
[----:B------:R-:W-:Y:S02]  /*2040*/  SHF.R.U32.HI R21, RZ, R7, R21 ;  /* 0x00000007ff157219 */ /* 0x000fe40000011615 */
[----:B---3--:R-:W-:-:S02]  /*2050*/  ISETP.NE.AND P1, PT, R17, 0x1, PT ;  /* 0x000000011100780c */ /* 0x008fc40003f25270 */
[----:B------:R-:W-:Y:S02]  /*2060*/  SEL R5, R9, R5, !P0 ;  /* 0x0000000509057207 */ /* 0x000fe40004000000 */
[----:B------:R-:W-:Y:S02]  /*2070*/  SEL R20, R8, R20, !P1 ;  /* 0x0000001408147207 */ /* 0x000fe40004800000 */
[----:B------:R-:W-:Y:S01]  /*2080*/  SEL R21, R10, R21, !P1 ;  /* 0x000000150a157207 */ /* 0x000fe20004800000 */
[----:B----4-:R-:W-:-:S04]  /*2090*/  IMAD.HI.U32 R18, R19, R2, RZ ;  /* 0x0000000213127227 */ /* 0x010fc800078e00ff */
        /* <DEDUP_REMOVED lines=10> */
[----:B------:R-:W-:-:S04]  /*2140*/  @!P0 IMAD.HI.U32 R7, R21, R2, RZ ;  /* 0x0000000215078227 */ /* 0x000fc800078e00ff */
[----:B------:R-:W-:Y:S01]  /*2150*/  IMAD.MOV R2, RZ, RZ, -R6 ;  /* 0x000000ffff027224 */ /* 0x000fe200078e0a06 */
[----:B------:R-:W-:Y:S02]  /*2160*/  @!P0 SHF.R.U32.HI R3, RZ, R3, R7 ;  /* 0x00000003ff038219 */ /* 0x000fe40000011607 */
[----:B------:R-:W-:Y:S01]  /*2170*/  IADD3 R7, PT, PT, -R5, RZ, RZ ;  /* 0x000000ff05077210 */ /* 0x000fe20007ffe1ff */
[----:B------:R-:W-:Y:S01]  /*2180*/  IMAD R2, R26, R2, R5 ;  /* 0x000000021a027224 */ /* 0x000fe200078e0205 */
        /* <DEDUP_REMOVED lines=10> */
.L_x_34:
[----:B------:R-:W1:Y:S02]  /*2230*/  LDCU UR8, c[0x0][0xb30] ;  /* 0x00016600ff0877ac */ /* 0x000e640008000800 */
[----:B-1----:R-:W-:-:S09]  /*2240*/  UISETP.NE.AND UP0, UPT, UR8, 0x1, UPT ;  /* 0x000000010800788c */ /* 0x002fd2000bf05270 */
[----:B------:R-:W-:Y:S05]  /*2250*/  BRA.U UP0, `(.L_x_35) ;  /* 0x0000000100407547 */ /* 0x000fea000b800000 */
[----:B------:R-:W1:Y:S08]  /*2260*/  LDC.64 R4, c[0x0][0xb10] ;  /* 0x0002c400ff047b82 */ /* 0x000e700000000a00 */
[----:B------:R-:W2:Y:S08]  /*2270*/  LDC.64 R2, c[0x0][0xb18] ;  /* 0x0002c600ff027b82 */ /* 0x000eb00000000a00 */
[----:B------:R-:W3:Y:S08]  /*2280*/  LDC R6, c[0x0][0xb20] ;  /* 0x0002c800ff067b82 */ /* 0x000ef00000000800 */
[----:B------:R-:W4:Y:S01]  /*2290*/  LDC R7, c[0x0][0xb0c] ;  /* 0x0002c300ff077b82 */ /* 0x000f220000000800 */
[----:B-1----:R-:W-:-:S05]  /*22a0*/  IMAD.HI.U32 R4, R10, R4, RZ ;  /* 0x000000040a047227 */ /* 0x002fca00078e00ff */
[----:B------:R-:W-:Y:S01]  /*22b0*/  SHF.R.U32.HI R4, RZ, R5, R4 ;  /* 0x00000005ff047219 */ /* 0x000fe20000011604 */
[----:B--2---:R-:W-:Y:S01]  /*22c0*/  IMAD.HI.U32 R3, R9, R3, RZ ;  /* 0x0000000309037227 */ /* 0x004fe200078e00ff */
[----:B------:R-:W-:-:S04]  /*22d0*/  ISETP.NE.AND P0, PT, R2, 0x1, PT ;  /* 0x000000010200780c */ /* 0x000fc80003f05270 */
[----:B---3--:R-:W-:-:S04]  /*22e0*/  SHF.R.U32.HI R3, RZ, R6, R3 ;  /* 0x00000006ff037219 */ /* 0x008fc80000011603 */
[----:B------:R-:W-:Y:S02]  /*22f0*/  SEL R3, R9, R3, !P0 ;  /* 0x0000000309037207 */ /* 0x000fe40004000000 */
[----:B----4-:R-:W-:-:S04]  /*2300*/  ISETP.NE.AND P1, PT, R7, 0x1, PT ;  /* 0x000000010700780c */ /* 0x010fc80003f25270 */
[----:B------:R-:W-:-:S05]  /*2310*/  SEL R4, R10, R4, !P1 ;  /* 0x000000040a047207 */ /* 0x000fca0004800000 */
[----:B------:R-:W-:Y:S02]  /*2320*/  IMAD.IADD R5, R3, 0x1, -R4 ;  /* 0x0000000103057824 */ /* 0x000fe400078e0a04 */
[----:B------:R-:W-:Y:S02]  /*2330*/  IMAD.IADD R3, R4, 0x1, -R3 ;  /* 0x0000000104037824 */ /* 0x000fe400078e0a03 */
[----:B------:R-:W-:Y:S02]  /*2340*/  IMAD R10, R5, R7, R10 ;  /* 0x00000007050a7224 */ /* 0x000fe400078e020a */
[----:B------:R-:W-:-:S07]  /*2350*/  IMAD R9, R3, R2, R9 ;  /* 0x0000000203097224 */ /* 0x000fce00078e0209 */
.L_x_35:
[----:B------:R-:W-:Y:S01]  /*2360*/  VIADD R14, R14, 0x1 ;  /* 0x000000010e0e7836 */ /* 0x000fe20000000000 */
[----:B------:R-:W-:Y:S01]  /*2370*/  PLOP3.LUT P1, PT, PT, PT, PT, 0x80, 0x8 ;  /* 0x000000000008781c */ /* 0x000fe20003f2f070 */
[----:B------:R-:W-:Y:S02]  /*2380*/  IMAD.IADD R21, R10, 0x1, R59 ;  /* 0x000000010a157824 */ /* 0x000fe400078e023b */
[----:B------:R-:W-:Y:S01]  /*2390*/  IMAD.IADD R20, R9, 0x1, R58 ;  /* 0x0000000109147824 */ /* 0x000fe200078e023a */
[----:B------:R-:W-:-:S04]  /*23a0*/  ISETP.NE.AND P0, PT, R14, 0x2, PT ;  /* 0x000000020e00780c */ /* 0x000fc80003f05270 */
[----:B------:R-:W-:Y:S02]  /*23b0*/  SEL R2, RZ, 0x1, P0 ;  /* 0x00000001ff027807 */ /* 0x000fe40000000000 */
[----:B------:R-:W-:Y:S02]  /*23c0*/  SEL R14, R14, RZ, P0 ;  /* 0x000000ff0e0e7207 */ /* 0x000fe40000000000 */
[----:B------:R-:W-:Y:S01]  /*23d0*/  LOP3.LUT R13, R13, R2, RZ, 0x3c, !PT ;  /* 0x000000020d0d7212 */ /* 0x000fe200078e3cff */
[----:B------:R-:W-:Y:S06]  /*23e0*/  @P2 BRA `(.L_x_36) ;  /* 0xfffffff000a02947 */ /* 0x000fec000383ffff */
[----:B------:R-:W-:Y:S01]  /*23f0*/  UIADD3 UR4, UPT, UPT, UR4, 0x68, URZ ;  /* 0x0000006804047890 */ /* 0x000fe2000fffe0ff */
[----:B------:R-:W-:-:S03]  /*2400*/  SHF.L.U32 R2, R15, 0x1f, RZ ;  /* 0x0000001f0f027819 */ /* 0x000fc600000006ff */
[----:B------:R-:W-:-:S09]  /*2410*/  ULEA UR5, UR6, UR4, 0x3 ;  /* 0x0000000406057291 */ /* 0x000fd2000f8e18ff */
[----:B------:R-:W1:Y:S02]  /*2420*/  SYNCS.PHASECHK.TRANS64.TRYWAIT P0, [UR5], R2 ;  /* 0x00000002ff0075a7 */ /* 0x000e640008001105 */
[----:B-1----:R-:W-:Y:S05]  /*2430*/  @!P0 BRA `(.L_x_37) ;  /* 0x0000005000348947 */ /* 0x002fea0003800000 */
.L_x_130:
[----:B------:R-:W-:-:S04]  /*2440*/  UIADD3 UR6, UPT, UPT, UR6, 0x1, URZ ;  /* 0x0000000106067890 */ /* 0x000fc8000fffe0ff */
[----:B------:R-:W-:-:S04]  /*2450*/  UISETP.NE.AND UP0, UPT, UR6, 0xd, UPT ;  /* 0x0000000d0600788c */ /* 0x000fc8000bf05270 */
[----:B------:R-:W-:Y:S02]  /*2460*/  USEL UR7, URZ, 0x1, UP0 ;  /* 0x00000001ff077887 */ /* 0x000fe40008000000 */
[----:B------:R-:W-:-:S04]  /*2470*/  USEL UR6, UR6, URZ, UP0 ;  /* 0x000000ff06067287 */ /* 0x000fc80008000000 */
[----:B------:R-:W-:Y:S01]  /*2480*/  ULEA UR5, UR6, UR4, 0x3 ;  /* 0x0000000406057291 */ /* 0x000fe2000f8e18ff */
[----:B-1----:R-:W-:-:S04]  /*2490*/  LOP3.LUT R2, R15, UR7, RZ, 0x3c, !PT ;  /* 0x000000070f027c12 */ /* 0x002fc8000f8e3cff */
[----:B------:R-:W-:-:S04]  /*24a0*/  SHF.L.U32 R3, R2, 0x1f, RZ ;  /* 0x0000001f02037819 */ /* 0x000fc800000006ff */
[----:B------:R-:W1:Y:S02]  /*24b0*/  SYNCS.PHASECHK.TRANS64.TRYWAIT P0, [UR5], R3 ;  /* 0x00000003ff0075a7 */ /* 0x000e640008001105 */
[----:B-1----:R-:W-:Y:S05]  /*24c0*/  @!P0 BRA `(.L_x_38) ;  /* 0x0000005000288947 */ /* 0x002fea0003800000 */
.L_x_132:
[----:B------:R-:W-:-:S04]  /*24d0*/  UIADD3 UR6, UPT, UPT, UR6, 0x1, URZ ;  /* 0x0000000106067890 */ /* 0x000fc8000fffe0ff */
[----:B------:R-:W-:-:S04]  /*24e0*/  UISETP.NE.AND UP0, UPT, UR6, 0xd, UPT ;  /* 0x0000000d0600788c */ /* 0x000fc8000bf05270 */
[----:B------:R-:W-:Y:S02]  /*24f0*/  USEL UR7, URZ, 0x1, UP0 ;  /* 0x00000001ff077887 */ /* 0x000fe40008000000 */
[----:B------:R-:W-:-:S04]  /*2500*/  USEL UR6, UR6, URZ, UP0 ;  /* 0x000000ff06067287 */ /* 0x000fc80008000000 */
[----:B------:R-:W-:Y:S01]  /*2510*/  ULEA UR5, UR6, UR4, 0x3 ;  /* 0x0000000406057291 */ /* 0x000fe2000f8e18ff */
[----:B------:R-:W-:-:S04]  /*2520*/  LOP3.LUT R2, R2, UR7, RZ, 0x3c, !PT ;  /* 0x0000000702027c12 */ /* 0x000fc8000f8e3cff */
[----:B-1----:R-:W-:-:S04]  /*2530*/  SHF.L.U32 R3, R2, 0x1f, RZ ;  /* 0x0000001f02037819 */ /* 0x002fc800000006ff */
[----:B------:R-:W1:Y:S02]  /*2540*/  SYNCS.PHASECHK.TRANS64.TRYWAIT P0, [UR5], R3 ;  /* 0x00000003ff0075a7 */ /* 0x000e640008001105 */
[----:B-1----:R-:W-:Y:S05]  /*2550*/  @!P0 BRA `(.L_x_39) ;  /* 0x00000050001c8947 */ /* 0x002fea0003800000 */
.L_x_134:
        /* <DEDUP_REMOVED lines=9> */
.L_x_136:
        /* <DEDUP_REMOVED lines=9> */
.L_x_138:
        /* <DEDUP_REMOVED lines=9> */
.L_x_140:
        /* <DEDUP_REMOVED lines=9> */
.L_x_142:
        /* <DEDUP_REMOVED lines=9> */
.L_x_144:
        /* <DEDUP_REMOVED lines=9> */
.L_x_146:
        /* <DEDUP_REMOVED lines=9> */
.L_x_148:
        /* <DEDUP_REMOVED lines=9> */
.L_x_150:
        /* <DEDUP_REMOVED lines=9> */
.L_x_152:
[----:B------:R-:W-:-:S04]  /*2a70*/  UIADD3 UR6, UPT, UPT, UR6, 0x1, URZ ;  /* 0x0000000106067890 */ /* 0x000fc8000fffe0ff */
[----:B------:R-:W-:-:S04]  /*2a80*/  UISETP.NE.AND UP0, UPT, UR6, 0xd, UPT ;  /* 0x0000000d0600788c */ /* 0x000fc8000bf05270 */
[----:B------:R-:W-:Y:S02]  /*2a90*/  USEL UR5, URZ, 0x1, UP0 ;  /* 0x00000001ff057887 */ /* 0x000fe40008000000 */
[----:B------:R-:W-:-:S04]  /*2aa0*/  USEL UR6, UR6, URZ, UP0 ;  /* 0x000000ff06067287 */ /* 0x000fc80008000000 */
[----:B------:R-:W-:Y:S01]  /*2ab0*/  ULEA UR6, UR6, UR4, 0x3 ;  /* 0x0000000406067291 */ /* 0x000fe2000f8e18ff */
[----:B------:R-:W-:-:S04]  /*2ac0*/  LOP3.LUT R2, R2, UR5, RZ, 0x3c, !PT ;  /* 0x0000000502027c12 */ /* 0x000fc8000f8e3cff */
[----:B------:R-:W-:Y:S01]  /*2ad0*/  SHF.L.U32 R2, R2, 0x1f, RZ ;  /* 0x0000001f02027819 */ /* 0x000fe200000006ff */
[----:B-1--4-:R-:W-:-:S07]  /*2ae0*/  IMAD.U32 R0, RZ, RZ, UR6 ;  /* 0x00000006ff007e24 */ /* 0x012fce000f8e00ff */
.L_x_49:
[----:B-1----:R1:W2:Y:S02]  /*2af0*/  SYNCS.PHASECHK.TRANS64.TRYWAIT P0, [R0+URZ], R2 ;  /* 0x00000002000075a7 */ /* 0x0022a400080011ff */
[----:B--2---:R-:W-:Y:S05]  /*2b00*/  @!P0 NANOSLEEP.SYNCS 0x989680 ;  /* 0x009896800000895d */ /* 0x004fea0003900000 */
[----:B------:R-:W2:Y:S02]  /*2b10*/  @!P0 SYNCS.PHASECHK.TRANS64 P0, [R0+URZ], R2 ;  /* 0x00000002000085a7 */ /* 0x000ea400080010ff */
[----:B--2---:R-:W-:Y:S05]  /*2b20*/  @P0 EXIT ;  /* 0x000000000000094d */ /* 0x004fea0003800000 */
[----:B------:R-:W-:Y:S05]  /*2b30*/  BRA `(.L_x_49) ;  /* 0xfffffffc00ec7947 */ /* 0x000fea000383ffff */
.L_x_18:
[----:B------:R-:W-:-:S04]  /*2b40*/  UISETP.NE.AND UP1, UPT, UR37, URZ, UPT ;  /* 0x000000ff2500728c */ /* 0x000fc8000bf25270 */
[----:B------:R-:W-:-:S09]  /*2b50*/  UISETP.NE.OR UP1, UPT, UR8, 0x1, UP1 ;  /* 0x000000010800788c */ /* 0x000fd20008f25670 */
[----:B------:R-:W-:Y:S05]  /*2b60*/  BRA.U UP1, `(.L_x_50) ;  /* 0x0000000501487547 */ /* 0x000fea000b800000 */
[----:B------:R-:W-:Y:S01]  /*2b70*/  ISETP.NE.AND P2, PT, R2, RZ, PT ;  /* 0x000000ff0200720c */ /* 0x000fe20003f45270 */
[----:B------:R-:W-:Y:S01]  /*2b80*/  IMAD.MOV.U32 R12, RZ, RZ, 0x1 ;  /* 0x00000001ff0c7424 */ /* 0x000fe200078e00ff */
[----:B------:R-:W-:Y:S02]  /*2b90*/  CS2R R10, SRZ ;  /* 0x00000000000a7805 */ /* 0x000fe4000001ff00 */
[----:B------:R-:W-:Y:S01]  /*2ba0*/  CS2R R8, SRZ ;  /* 0x0000000000087805 */ /* 0x000fe2000001ff00 */
[----:B------:R-:W-:Y:S01]  /*2bb0*/  UMOV UR4, 0x400 ;  /* 0x0000040000047882 */ /* 0x000fe20000000000 */
[----:B------:R-:W-:Y:S01]  /*2bc0*/  UMOV UR6, URZ ;  /* 0x000000ff00067c82 */ /* 0x000fe20008000000 */
[----:B------:R-:W-:-:S12]  /*2bd0*/  ULEA UR37, UR37, UR4, 0x18 ;  /* 0x0000000425257291 */ /* 0x000fd8000f8ec0ff */
.L_x_54:
[----:B------:R-:W-:Y:S02]  /*2be0*/  LEA R0, R8, UR37, 0x3 ;  /* 0x0000002508007c11 */ /* 0x000fe4000f8e18ff */
[----:B------:R-:W-:-:S03]  /*2bf0*/  SHF.L.U32 R4, R9, 0x1f, RZ ;  /* 0x0000001f09047819 */ /* 0x000fc600000006ff */
[----:B------:R-:W-:Y:S01]  /*2c00*/  VIADD R5, R0, 0x180 ;  /* 0x0000018000057836 */ /* 0x000fe20000000000 */
[----:B------:R-:W1:Y:S02]  /*2c10*/  SYNCS.PHASECHK.TRANS64.TRYWAIT P0, [R0+URZ+0x170], R4 ;  /* 0x00017004000075a7 */ /* 0x000e6400080011ff */
[----:B-1----:R-:W-:Y:S05]  /*2c20*/  @!P0 BRA `(.L_x_51) ;  /* 0x0000004c00588947 */ /* 0x002fea0003800000 */
.L_x_153:
[----:B------:R-:W-:Y:S01]  /*2c30*/  ULEA UR5, UR6, UR37, 0x3 ;  /* 0x0000002506057291 */ /* 0x000fe2000f8e18ff */
[----:B-1----:R-:W-:Y:S01]  /*2c40*/  PRMT R0, RZ, 0x654, R5 ;  /* 0x00000654ff007816 */ /* 0x002fe20000000005 */
[----:B------:R-:W-:Y:S01]  /*2c50*/  @!P2 IMAD.MOV.U32 R4, RZ, RZ, 0x10 ;  /* 0x00000010ff04a424 */ /* 0x000fe200078e00ff */
[----:B------:R-:W-:Y:S01]  /*2c60*/  SHF.L.U32 R5, R12, 0x1f, RZ ;  /* 0x0000001f0c057819 */ /* 0x000fe200000006ff */
[----:B------:R-:W-:Y:S01]  /*2c70*/  UIADD3 UR4, UPT, UPT, UR5, 0x110, URZ ;  /* 0x0000011005047890 */ /* 0x000fe2000fffe0ff */
[----:B------:R1:W-:Y:S05]  /*2c80*/  SYNCS.ARRIVE.TRANS64.RED.A1T0 RZ, [R0+URZ], RZ ;  /* 0x000000ff00ff79a7 */ /* 0x0003ea00081004ff */
[----:B------:R-:W-:Y:S01]  /*2c90*/  IMAD.U32 R6, RZ, RZ, UR4 ;  /* 0x00000004ff067e24 */ /* 0x000fe2000f8e00ff */
[----:B------:R-:W2:Y:S04]  /*2ca0*/  SYNCS.PHASECHK.TRANS64.TRYWAIT P0, [UR5+0x120], R5 ;  /* 0x00012005ff0075a7 */ /* 0x000ea80008001105 */
[----:B------:R-:W-:Y:S01]  /*2cb0*/  PRMT R6, R2, 0x654, R6 ;  /* 0x0000065402067816 */ /* 0x000fe20000000006 */
[----:B-12---:R-:W-:Y:S06]  /*2cc0*/  @!P0 BRA `(.L_x_52) ;  /* 0x0000004c00448947 */ /* 0x006fec0003800000 */
.L_x_155:
[----:B------:R-:W-:Y:S01]  /*2cd0*/  ULEA UR4, UR6, UR37, 0x4 ;  /* 0x0000002506047291 */ /* 0x000fe2000f8e20ff */
[----:B------:R-:W-:Y:S01]  /*2ce0*/  SEL R3, R6, R3, !P2 ;  /* 0x0000000306037207 */ /* 0x000fe20005000000 */
[----:B------:R-:W-:Y:S01]  /*2cf0*/  UIADD3 UR5, UPT, UPT, UR5, 0x110, URZ ;  /* 0x0000011005057890 */ /* 0x000fe2000fffe0ff */
[----:B-1----:R-:W-:Y:S01]  /*2d00*/  LEA R0, R11, UR37, 0x3 ;  /* 0x000000250b007c11 */ /* 0x002fe2000f8e18ff */
[----:B------:R-:W-:Y:S01]  /*2d10*/  UIADD3 UR4, UPT, UPT, UR4, 0x1a0, URZ ;  /* 0x000001a004047890 */ /* 0x000fe2000fffe0ff */
[----:B------:R1:W-:Y:S01]  /*2d20*/  @!P2 SYNCS.ARRIVE.TRANS64.RED RZ, [R3+URZ], R4 ;  /* 0x0000000403ffa9a7 */ /* 0x0003e200080004ff */
[----:B------:R-:W-:Y:S01]  /*2d30*/  UIADD3 UR6, UPT, UPT, UR6, 0x1, URZ ;  /* 0x0000000106067890 */ /* 0x000fe2000fffe0ff */
[----:B------:R-:W-:-:S03]  /*2d40*/  VIADD R8, R8, 0x1 ;  /* 0x0000000108087836 */ /* 0x000fc60000000000 */
[----:B------:R-:W-:Y:S02]  /*2d50*/  UISETP.NE.AND UP0, UPT, UR6, 0x2, UPT ;  /* 0x000000020600788c */ /* 0x000fe4000bf05270 */
[----:B------:R-:W-:Y:S01]  /*2d60*/  ISETP.NE.AND P0, PT, R8, 0x2, PT ;  /* 0x000000020800780c */ /* 0x000fe20003f05270 */
[----:B------:R-:W-:Y:S06]  /*2d70*/  UGETNEXTWORKID.BROADCAST [UR4], [UR5] ;  /* 0x00000000040073ca */ /* 0x000fec0008000100 */
[----:B------:R-:W-:Y:S02]  /*2d80*/  USEL UR4, URZ, 0x1, UP0 ;  /* 0x00000001ff047887 */ /* 0x000fe40008000000 */
[----:B------:R-:W-:-:S04]  /*2d90*/  USEL UR6, UR6, URZ, UP0 ;  /* 0x000000ff06067287 */ /* 0x000fc80008000000 */
[----:B------:R-:W-:Y:S02]  /*2da0*/  LOP3.LUT R12, R12, UR4, RZ, 0x3c, !PT ;  /* 0x000000040c0c7c12 */ /* 0x000fe4000f8e3cff */
[----:B-1----:R-:W-:-:S04]  /*2db0*/  SHF.L.U32 R4, R10, 0x1f, RZ ;  /* 0x0000001f0a047819 */ /* 0x002fc800000006ff */
[----:B------:R-:W1:Y:S02]  /*2dc0*/  SYNCS.PHASECHK.TRANS64.TRYWAIT P1, [R0+URZ+0x110], R4 ;  /* 0x00011004000075a7 */ /* 0x000e6400080211ff */
[----:B-1----:R-:W-:Y:S05]  /*2dd0*/  @!P1 BRA `(.L_x_53) ;  /* 0x0000004c00189947 */ /* 0x002fea0003800000 */
.L_x_156:
[C---:B-1----:R-:W-:Y:S01]  /*2de0*/  LEA R4, R11.reuse, UR37, 0x4 ;  /* 0x000000250b047c11 */ /* 0x042fe2000f8e20ff */
[----:B------:R-:W-:Y:S01]  /*2df0*/  VIADD R0, R0, 0x120 ;  /* 0x0000012000007836 */ /* 0x000fe20000000000 */
[----:B------:R-:W-:Y:S01]  /*2e00*/  SEL R8, R8, RZ, P0 ;  /* 0x000000ff08087207 */ /* 0x000fe20000000000 */
[----:B------:R-:W-:-:S03]  /*2e10*/  VIADD R11, R11, 0x1 ;  /* 0x000000010b0b7836 */ /* 0x000fc60000000000 */
[----:B------:R-:W1:Y:S01]  /*2e20*/  LDS.128 R4, [R4+0x1a0] ;  /* 0x0001a00004047984 */ /* 0x000e620000000c00 */
[----:B------:R-:W-:Y:S02]  /*2e30*/  PRMT R0, RZ, 0x654, R0 ;  /* 0x00000654ff007816 */ /* 0x000fe40000000000 */
[C---:B------:R-:W-:Y:S01]  /*2e40*/  ISETP.NE.AND P1, PT, R11.reuse, 0x2, PT ;  /* 0x000000020b00780c */ /* 0x040fe20003f25270 */
[----:B------:R-:W-:Y:S01]  /*2e50*/  @!PT LDS RZ, [RZ] ;  /* 0x00000000fffff984 */ /* 0x000fe20000000800 */
[----:B------:R-:W-:Y:S01]  /*2e60*/  @!PT LDS RZ, [RZ] ;  /* 0x00000000fffff984 */ /* 0x000fe20000000800 */
[----:B------:R-:W-:Y:S01]  /*2e70*/  @!PT LDS RZ, [RZ] ;  /* 0x00000000fffff984 */ /* 0x000fe20000000800 */
[----:B------:R-:W-:Y:S01]  /*2e80*/  @!PT LDS RZ, [RZ] ;  /* 0x00000000fffff984 */ /* 0x000fe20000000800 */
[----:B------:R2:W-:Y:S06]  /*2e90*/  MEMBAR.ALL.CTA ;  /* 0x0000000000007992 */ /* 0x0005ec0000008000 */
[----:B--2---:R-:W2:Y:S01]  /*2ea0*/  FENCE.VIEW.ASYNC.S ;  /* 0x00000000000073c6 */ /* 0x004ea20000000000 */
[----:B------:R-:W-:Y:S01]  /*2eb0*/  SEL R11, R11, RZ, P1 ;  /* 0x000000ff0b0b7207 */ /* 0x000fe20000800000 */
[----:B--2---:R2:W-:Y:S01]  /*2ec0*/  SYNCS.ARRIVE.TRANS64.RED.A1T0 RZ, [R0+URZ], RZ ;  /* 0x000000ff00ff79a7 */ /* 0x0045e200081004ff */
[----:B-1----:R-:W-:-:S02]  /*2ed0*/  LOP3.LUT P3, RZ, R6, 0x1, RZ, 0xc0, !PT ;  /* 0x0000000106ff7812 */ /* 0x002fc4000786c0ff */
[----:B------:R-:W-:-:S04]  /*2ee0*/  SEL R4, RZ, 0x1, P1 ;  /* 0x00000001ff047807 */ /* 0x000fc80000800000 */
[----:B------:R-:W-:Y:S02]  /*2ef0*/  LOP3.LUT R10, R10, R4, RZ, 0x3c, !PT ;  /* 0x000000040a0a7212 */ /* 0x000fe400078e3cff */
[----:B--2---:R-:W-:-:S04]  /*2f00*/  SEL R0, RZ, 0x1, P0 ;  /* 0x00000001ff007807 */ /* 0x004fc80000000000 */
[----:B------:R-:W-:Y:S01]  /*2f10*/  LOP3.LUT R9, R9, R0, RZ, 0x3c, !PT ;  /* 0x0000000009097212 */ /* 0x000fe200078e3cff */
[----:B------:R-:W-:Y:S06]  /*2f20*/  @P3 BRA `(.L_x_54) ;  /* 0xfffffffc002c3947 */ /* 0x000fec000383ffff */
[----:B------:R-:W-:Y:S01]  /*2f30*/  ULEA UR5, UR6, UR37, 0x3 ;  /* 0x0000002506057291 */ /* 0x000fe2000f8e18ff */
[----:B------:R-:W-:-:S08]  /*2f40*/  SHF.L.U32 R2, R12, 0x1f, RZ ;  /* 0x0000001f0c027819 */ /* 0x000fd000000006ff */
[----:B------:R-:W1:Y:S02]  /*2f50*/  SYNCS.PHASECHK.TRANS64 P0, [UR5+0x120], R2 ;  /* 0x00012002ff0075a7 */ /* 0x000e640008001005 */
[----:B-1----:R-:W-:Y:S05]  /*2f60*/  @P0 BRA `(.L_x_55) ;  /* 0x0000000000080947 */ /* 0x002fea0003800000 */
[----:B------:R-:W1:Y:S02]  /*2f70*/  SYNCS.PHASECHK.TRANS64.TRYWAIT P0, [UR5+0x120], R2 ;  /* 0x00012002ff0075a7 */ /* 0x000e640008001105 */
[----:B-1----:R-:W-:Y:S05]  /*2f80*/  @!P0 BRA `(.L_x_56) ;  /* 0x0000004800c08947 */ /* 0x002fea0003800000 */
.L_x_55:
[----:B------:R-:W-:-:S04]  /*2f90*/  UIADD3 UR4, UPT, UPT, UR6, 0x1, URZ ;  /* 0x0000000106047890 */ /* 0x000fc8000fffe0ff */
[----:B------:R-:W-:-:S04]  /*2fa0*/  UISETP.NE.AND UP0, UPT, UR4, 0x2, UPT ;  /* 0x000000020400788c */ /* 0x000fc8000bf05270 */
[----:B------:R-:W-:Y:S02]  /*2fb0*/  USEL UR7, URZ, 0x1, UP0 ;  /* 0x00000001ff077887 */ /* 0x000fe40008000000 */
[----:B------:R-:W-:-:S04]  /*2fc0*/  USEL UR4, UR4, URZ, UP0 ;  /* 0x000000ff04047287 */ /* 0x000fc80008000000 */
[----:B------:R-:W-:Y:S01]  /*2fd0*/  ULEA UR4, UR4, UR37, 0x3 ;  /* 0x0000002504047291 */ /* 0x000fe2000f8e18ff */
[----:B-1----:R-:W-:-:S04]  /*2fe0*/  LOP3.LUT R2, R12, UR7, RZ, 0x3c, !PT ;  /* 0x000000070c027c12 */ /* 0x002fc8000f8e3cff */
[----:B------:R-:W-:-:S04]  /*2ff0*/  SHF.L.U32 R0, R2, 0x1f, RZ ;  /* 0x0000001f02007819 */ /* 0x000fc800000006ff */
[----:B------:R-:W1:Y:S02]  /*3000*/  SYNCS.PHASECHK.TRANS64 P0, [UR4+0x120], R0 ;  /* 0x00012000ff0075a7 */ /* 0x000e640008001004 */
[----:B-1----:R-:W-:Y:S05]  /*3010*/  @P0 EXIT ;  /* 0x000000000000094d */ /* 0x002fea0003800000 */
[----:B------:R-:W-:Y:S02]  /*3020*/  SHF.L.U32 R2, R2, 0x1f, RZ ;  /* 0x0000001f02027819 */ /* 0x000fe400000006ff */
[----:B------:R-:W-:-:S07]  /*3030*/  MOV R0, UR4 ;  /* 0x0000000400007c02 */ /* 0x000fce0008000f00 */
.L_x_57:
[----:B-1----:R1:W2:Y:S02]  /*3040*/  SYNCS.PHASECHK.TRANS64.TRYWAIT P0, [R0+URZ+0x120], R2 ;  /* 0x00012002000075a7 */ /* 0x0022a400080011ff */
[----:B--2---:R-:W-:Y:S05]  /*3050*/  @!P0 NANOSLEEP.SYNCS 0x989680 ;  /* 0x009896800000895d */ /* 0x004fea0003900000 */
[----:B------:R-:W2:Y:S02]  /*3060*/  @!P0 SYNCS.PHASECHK.TRANS64 P0, [R0+URZ+0x120], R2 ;  /* 0x00012002000085a7 */ /* 0x000ea400080010ff */
[----:B--2---:R-:W-:Y:S05]  /*3070*/  @P0 EXIT ;  /* 0x000000000000094d */ /* 0x004fea0003800000 */
[----:B------:R-:W-:Y:S05]  /*3080*/  BRA `(.L_x_57) ;  /* 0xfffffffc00ec7947 */ /* 0x000fea000383ffff */
.L_x_50:
[----:B------:R-:W-:-:S09]  /*3090*/  UISETP.NE.AND UP1, UPT, UR8, URZ, UPT ;  /* 0x000000ff0800728c */ /* 0x000fd2000bf25270 */
[----:B------:R-:W-:Y:S05]  /*30a0*/  BRA.U UP1, `(.L_x_58) ;  /* 0x0000000d01c87547 */ /* 0x000fea000b800000 */
[----:B------:R-:W-:Y:S01]  /*30b0*/  UMOV UR4, 0x40 ;  /* 0x0000004000047882 */ /* 0x000fe20000000000 */
[----:B------:R-:W-:Y:S01]  /*30c0*/  NOP ;  /* 0x0000000000007918 */ /* 0x000fe20000000000 */
[----:B------:R-:W-:Y:S01]  /*30d0*/  ULEA UR4, UR37, UR4, 0x18 ;  /* 0x0000000425047291 */ /* 0x000fe2000f8ec0ff */
[----:B------:R-:W-:Y:S02]  /*30e0*/  UMOV UR5, 0x400 ;  /* 0x0000040000057882 */ /* 0x000fe40000000000 */
[----:B------:R-:W-:-:S06]  /*30f0*/  ULEA UR37, UR37, UR5, 0x18 ;  /* 0x0000000525257291 */ /* 0x000fcc000f8ec0ff */
[----:B------:R-:W1:Y:S02]  /*3100*/  LDS.U8 R0, [UR4+0x1c] ;  /* 0x00001c04ff007984 */ /* 0x000e640008000000 */
[----:B-1----:R-:W-:-:S13]  /*3110*/  ISETP.NE.AND P0, PT, R0, RZ, PT ;  /* 0x000000ff0000720c */ /* 0x002fda0003f05270 */
[----:B------:R-:W-:Y:S05]  /*3120*/  @P0 BRA `(.L_x_59) ;  /* 0x0000000000580947 */ /* 0x000fea0003800000 */
[----:B------:R-:W-:-:S13]  /*3130*/  ELECT P0, URZ, PT ;  /* 0x0000000000ff782f */ /* 0x000fda0003800000 */
[----:B------:R-:W-:Y:S05]  /*3140*/  @!P0 BRA `(.L_x_60) ;  /* 0x0000000000608947 */ /* 0x000fea0003800000 */
[----:B------:R-:W-:Y:S01]  /*3150*/  UMOV UR5, 0x10 ;  /* 0x0000001000057882 */ /* 0x000fe20000000000 */
[----:B------:R-:W-:Y:S01]  /*3160*/  HFMA2 R0, -RZ, RZ, 0, 5.9604644775390625e-08 ;  /* 0x00000001ff007431 */ /* 0x000fe200000001ff */
[----:B------:R-:W-:-:S03]  /*3170*/  MOV R2, 0xffff ;  /* 0x0000ffff00027802 */ /* 0x000fc60000000f00 */
[----:B------:R-:W-:Y:S04]  /*3180*/  DEPBAR.LE SB1, 0x36 ;  /* 0x00009d800000791a */ /* 0x000fe80000000000 */
[----:B------:R-:W1:Y:S02]  /*3190*/  UTCATOMSWS.FIND_AND_SET.ALIGN UP0, UR5, UR5 ;  /* 0x00000005000575e3 */ /* 0x000e640008000800 */
[----:B-1----:R-:W-:Y:S01]  /*31a0*/  MOV R3, UR5 ;  /* 0x0000000500037c02 */ /* 0x002fe20008000f00 */
[----:B------:R-:W-:Y:S06]  /*31b0*/  BRA.U UP0, `(.L_x_61) ;  /* 0x0000000100187547 */ /* 0x000fec000b800000 */
.L_x_62:
[----:B------:R-:W-:Y:S05]  /*31c0*/  NANOSLEEP 0x64 ;  /* 0x000000640000795d */ /* 0x000fea0003800000 */
[----:B------:R-:W-:-:S05]  /*31d0*/  UMOV UR5, 0x10 ;  /* 0x0000001000057882 */ /* 0x000fca0000000000 */
[----:B------:R-:W-:Y:S04]  /*31e0*/  DEPBAR.LE SB1, 0x36 ;  /* 0x00009d800000791a */ /* 0x000fe80000000000 */
[----:B------:R-:W1:Y:S02]  /*31f0*/  UTCATOMSWS.FIND_AND_SET.ALIGN UP0, UR5, UR5 ;  /* 0x00000005000575e3 */ /* 0x000e640008000800 */
[----:B-1----:R-:W-:Y:S01]  /*3200*/  MOV R3, UR5 ;  /* 0x0000000500037c02 */ /* 0x002fe20008000f00 */
[----:B------:R-:W-:Y:S05]  /*3210*/  BRA.U !UP0, `(.L_x_62) ;  /* 0xfffffffd08e87547 */ /* 0x000fea000b83ffff */
.L_x_61:
[-C--:B------:R-:W-:Y:S02]  /*3220*/  SHF.L.U32 R2, R2, R3.reuse, RZ ;  /* 0x0000000302027219 */ /* 0x080fe400000006ff */
[----:B------:R-:W-:Y:S01]  /*3230*/  SHF.L.U32 R0, R0, R3, RZ ;  /* 0x0000000300007219 */ /* 0x000fe200000006ff */
[----:B------:R-:W-:Y:S02]  /*3240*/  IMAD.SHL.U32 R3, R3, 0x20, RZ ;  /* 0x0000002003037824 */ /* 0x000fe400078e00ff */
[----:B------:R1:W-:Y:S04]  /*3250*/  ATOMS.OR RZ, [UR4+0x14], R2 ;  /* 0x00001402ffff798c */ /* 0x0003e8000b000004 */
[----:B------:R1:W-:Y:S04]  /*3260*/  ATOMS.OR RZ, [UR4+0x18], R0 ;  /* 0x00001800ffff798c */ /* 0x0003e8000b000004 */
[----:B------:R1:W-:Y:S01]  /*3270*/  STS [UR37+0x1c0], R3 ;  /* 0x0001c003ff007988 */ /* 0x0003e20008000825 */
[----:B------:R-:W-:Y:S05]  /*3280*/  BRA `(.L_x_60) ;  /* 0x0000000000107947 */ /* 0x000fea0003800000 */
.L_x_59:
[----:B------:R-:W-:Y:S02]  /*3290*/  MOV R0, 0xffffffff ;  /* 0xffffffff00007802 */ /* 0x000fe40000000f00 */
[----:B------:R-:W-:-:S03]  /*32a0*/  MOV R2, 0x32d0 ;  /* 0x000032d000027802 */ /* 0x000fc60000000f00 */
[----:B------:R1:W-:Y:S04]  /*32b0*/  STS [UR37+0x1c0], R0 ;  /* 0x0001c000ff007988 */ /* 0x0003e80008000825 */
[----:B-1-3-5:R-:W-:Y:S05]  /*32c0*/  CALL.REL.NOINC `($__internal_1_$__cuda_sm10x_tcgen05_guardrail_trap_phase_invalid_during_alloc) ;  /* 0x0000004c00947944 */ /* 0x02afea0003c00000 */
.L_x_60:
[----:B------:R-:W-:Y:S05]  /*32d0*/  WARPSYNC.ALL ;  /* 0x0000000000007948 */ /* 0x000fea0003800000 */
[----:B------:R-:W2:Y:S01]  /*32e0*/  S2UR UR5, SR_CgaCtaId ;  /* 0x00000000000579c3 */ /* 0x000ea20000008800 */
[----:B------:R-:W-:Y:S01]  /*32f0*/  UMOV UR4, 0x400 ;  /* 0x0000040000047882 */ /* 0x000fe20000000000 */
[----:B------:R-:W-:-:S06]  /*3300*/  NOP ;  /* 0x0000000000007918 */ /* 0x000fcc0000000000 */
[----:B------:R-:W-:Y:S06]  /*3310*/  BAR.ARV 0x6, 0xa0 ;  /* 0x0182800000007b1d */ /* 0x000fec0000002000 */
[----:B------:R-:W4:Y:S01]  /*3320*/  LDCU UR7, c[0x0][0x38c] ;  /* 0x00007180ff0777ac */ /* 0x000f220008000800 */
[----:B------:R-:W-:Y:S01]  /*3330*/  IMAD.MOV.U32 R11, RZ, RZ, 0x1 ;  /* 0x00000001ff0b7424 */ /* 0x000fe200078e00ff */
[----:B------:R-:W-:Y:S01]  /*3340*/  CS2R R8, SRZ ;  /* 0x0000000000087805 */ /* 0x000fe2000001ff00 */
[----:B------:R-:W-:Y:S01]  /*3350*/  IMAD.MOV.U32 R10, RZ, RZ, RZ ;  /* 0x000000ffff0a7224 */ /* 0x000fe200078e00ff */
[----:B------:R-:W3:Y:S01]  /*3360*/  LDCU UR6, c[0x0][0x38c] ;  /* 0x00007180ff0677ac */ /* 0x000ee20008000800 */
[----:B------:R-:W-:Y:S01]  /*3370*/  UMOV UR14, URZ ;  /* 0x000000ff000e7c82 */ /* 0x000fe20008000000 */
[----:B------:R-:W-:Y:S01]  /*3380*/  UMOV UR13, URZ ;  /* 0x000000ff000d7c82 */ /* 0x000fe20008000000 */
[----:B--2---:R-:W-:Y:S01]  /*3390*/  ULEA UR5, UR5, UR4, 0x18 ;  /* 0x0000000405057291 */ /* 0x004fe2000f8ec0ff */
[----:B------:R-:W-:Y:S01]  /*33a0*/  UMOV UR24, 0x0 ;  /* 0x0000000000187882 */ /* 0x000fe20000000000 */
[----:B------:R-:W-:-:S02]  /*33b0*/  UMOV UR25, 0x4110010 ;  /* 0x0411001000197882 */ /* 0x000fc40000000000 */
[----:B------:R-:W-:Y:S02]  /*33c0*/  UIADD3 UR10, UPT, UPT, UR5, 0x3400, URZ ;  /* 0x00003400050a7890 */ /* 0x000fe4000fffe0ff */
[----:B------:R-:W-:Y:S02]  /*33d0*/  UIADD3 UR15, UPT, UPT, UR5, 0x1d400, URZ ;  /* 0x0001d400050f7890 */ /* 0x000fe4000fffe0ff */
[----:B----4-:R-:W-:Y:S01]  /*33e0*/  UIADD3 UR7, UPT, UPT, UR7, 0x3f, URZ ;  /* 0x0000003f07077890 */ /* 0x010fe2000fffe0ff */
[----:B-1----:R-:W1:Y:S01]  /*33f0*/  LDS R0, [UR5+0x1c0] ;  /* 0x0001c005ff007984 */ /* 0x002e620008000800 */
[----:B------:R-:W-:Y:S02]  /*3400*/  USHF.R.U32.HI UR10, URZ, 0x4, UR10 ;  /* 0x00000004ff0a7899 */ /* 0x000fe4000801160a */
[----:B------:R-:W-:Y:S02]  /*3410*/  USHF.R.S32.HI UR4, URZ, 0x1f, UR7 ;  /* 0x0000001fff047899 */ /* 0x000fe40008011407 */
[----:B------:R-:W-:-:S02]  /*3420*/  USHF.R.U32.HI UR15, URZ, 0x4, UR15 ;  /* 0x00000004ff0f7899 */ /* 0x000fc4000801160f */
[----:B------:R-:W-:Y:S02]  /*3430*/  ULEA.HI UR4, UR4, UR7, URZ, 0x6 ;  /* 0x0000000704047291 */ /* 0x000fe4000f8f30ff */
[----:B------:R-:W-:Y:S02]  /*3440*/  ULOP3.LUT UR10, UR10, 0x3fff, URZ, 0xc0, !UPT ;  /* 0x00003fff0a0a7892 */ /* 0x000fe4000f8ec0ff */
[----:B------:R-:W-:Y:S01]  /*3450*/  USHF.R.S32.HI UR4, URZ, 0x6, UR4 ;  /* 0x00000006ff047899 */ /* 0x000fe20008011404 */
[----:B------:R-:W-:Y:S01]  /*3460*/  UMOV UR22, 0x0 ;  /* 0x0000000000167882 */ /* 0x000fe20000000000 */
[----:B------:R-:W-:Y:S02]  /*3470*/  UMOV UR23, 0x4110010 ;  /* 0x0411001000177882 */ /* 0x000fe40000000000 */
[----:B------:R-:W-:Y:S02]  /*3480*/  UISETP.LT.AND UP0, UPT, UR4, 0x1, UPT ;  /* 0x000000010400788c */ /* 0x000fe4000bf01270 */
[----:B------:R-:W-:-:S02]  /*3490*/  ULOP3.LUT UR15, UR15, 0x3fff, URZ, 0xc0, !UPT ;  /* 0x00003fff0f0f7892 */ /* 0x000fc4000f8ec0ff */
[----:B------:R-:W-:Y:S02]  /*34a0*/  USEL UR9, UR4, 0x1, !UP0 ;  /* 0x0000000104097887 */ /* 0x000fe4000c000000 */
[----:B------:R-:W-:Y:S02]  /*34b0*/  ULOP3.LUT UR10, UR10, 0x10000, URZ, 0xfc, !UPT ;  /* 0x000100000a0a7892 */ /* 0x000fe4000f8efcff */
[----:B------:R-:W-:Y:S02]  /*34c0*/  UIADD3 UR9, UPT, UPT, -UR9, URZ, URZ ;  /* 0x000000ff09097290 */ /* 0x000fe4000fffe1ff */
[----:B---3--:R-:W-:Y:S01]  /*34d0*/  UISETP.GE.AND UP3, UPT, UR6, 0x1, UPT ;  /* 0x000000010600788c */ /* 0x008fe2000bf66270 */
[----:B------:R-:W-:Y:S01]  /*34e0*/  UMOV UR20, 0x0 ;  /* 0x0000000000147882 */ /* 0x000fe20000000000 */
[----:B------:R-:W-:Y:S01]  /*34f0*/  UMOV UR21, 0x4110010 ;  /* 0x0411001000157882 */ /* 0x000fe20000000000 */
[----:B------:R-:W-:Y:S01]  /*3500*/  UMOV UR18, 0x0 ;  /* 0x0000000000127882 */ /* 0x000fe20000000000 */
[----:B------:R-:W-:Y:S01]  /*3510*/  UMOV UR19, 0x4110010 ;  /* 0x0411001000137882 */ /* 0x000fe20000000000 */
[----:B-1----:R-:W-:-:S15]  /*3520*/  R2UR UR16, R0 ;  /* 0x00000000001072ca */ /* 0x002fde00000e0000 */
.L_x_69:
[----:B------:R-:W-:Y:S02]  /*3530*/  LEA R0, R10, UR5, 0x3 ;  /* 0x000000050a007c11 */ /* 0x000fe4000f8e18ff */
[----:B------:R-:W-:Y:S02]  /*3540*/  SHF.L.U32 R2, R9, 0x1f, RZ ;  /* 0x0000001f09027819 */ /* 0x000fe400000006ff */
[----:B------:R-:W-:Y:S01]  /*3550*/  PLOP3.LUT P0, PT, PT, PT, UP3, 0x80, 0x8 ;  /* 0x000000000008781c */ /* 0x000fe20003f0f038 */
[----:B------:R-:W-:Y:S01]  /*3560*/  VIADD R3, R0, 0x120 ;  /* 0x0000012000037836 */ /* 0x000fe20000000000 */
[----:B-1----:R-:W1:Y:S02]  /*3570*/  SYNCS.PHASECHK.TRANS64.TRYWAIT P1, [R0+URZ+0x110], R2 ;  /* 0x00011002000075a7 */ /* 0x002e6400080211ff */
[----:B-1-3--:R-:W-:Y:S09]  /*3580*/  @!P1 BRA `(.L_x_63) ;  /* 0x0000004400589947 */ /* 0x00aff20003800000 */
.L_x_158:
[----:B------:R-:W-:Y:S01]  /*3590*/  LEA R4, R10, UR5, 0x4 ;  /* 0x000000050a047c11 */ /* 0x000fe2000f8e20ff */
[----:B------:R-:W-:Y:S01]  /*35a0*/  @UP3 ULEA UR6, UR13, UR5, 0x3 ;  /* 0x000000050d063291 */ /* 0x000fe2000f8e18ff */
[----:B------:R-:W-:Y:S01]  /*35b0*/  PLOP3.LUT P2, PT, PT, PT, PT, 0x80, 0x8 ;  /* 0x000000000008781c */ /* 0x000fe20003f4f070 */
[----:B------:R-:W-:Y:S01]  /*35c0*/  ULEA UR7, UR14, UR5, 0x3 ;  /* 0x000000050e077291 */ /* 0x000fe2000f8e18ff */
[----:B------:R-:W-:Y:S02]  /*35d0*/  PRMT R3, RZ, 0x654, R3 ;  /* 0x00000654ff037816 */ /* 0x000fe40000000003 */
[----:B------:R-:W2:Y:S01]  /*35e0*/  LDS.128 R4, [R4+0x1a0] ;  /* 0x0001a00004047984 */ /* 0x000ea20000000c00 */
[----:B-1----:R-:W-:Y:S02]  /*35f0*/  @P0 SHF.L.U32 R2, R8, 0x1f, RZ ;  /* 0x0000001f08020819 */ /* 0x002fe400000006ff */
[----:B------:R-:W-:Y:S01]  /*3600*/  SHF.L.U32 R0, R11, 0x1f, RZ ;  /* 0x0000001f0b007819 */ /* 0x000fe200000006ff */
[----:B------:R-:W-:Y:S01]  /*3610*/  @!PT LDS RZ, [RZ] ;  /* 0x00000000fffff984 */ /* 0x000fe20000000800 */
[----:B------:R-:W-:Y:S01]  /*3620*/  @!PT LDS RZ, [RZ] ;  /* 0x00000000fffff984 */ /* 0x000fe20000000800 */
[----:B------:R-:W-:Y:S01]  /*3630*/  @!PT LDS RZ, [RZ] ;  /* 0x00000000fffff984 */ /* 0x000fe20000000800 */
[----:B------:R-:W-:Y:S01]  /*3640*/  @!PT LDS RZ, [RZ] ;  /* 0x00000000fffff984 */ /* 0x000fe20000000800 */
[----:B------:R1:W-:Y:S06]  /*3650*/  MEMBAR.ALL.CTA ;  /* 0x0000000000007992 */ /* 0x0003ec0000008000 */
[----:B-1----:R-:W1:Y:S02]  /*3660*/  FENCE.VIEW.ASYNC.S ;  /* 0x00000000000073c6 */ /* 0x002e640000000000 */
[----:B-1----:R1:W-:Y:S01]  /*3670*/  SYNCS.ARRIVE.TRANS64.RED.A1T0 RZ, [R3+URZ], RZ ;  /* 0x000000ff03ff79a7 */ /* 0x0023e200081004ff */
[----:B------:R1:W3:Y:S01]  /*3680*/  @P0 SYNCS.PHASECHK.TRANS64.TRYWAIT P2, [UR6], R2 ;  /* 0x00000002ff0005a7 */ /* 0x0002e20008041106 */
[----:B------:R-:W-:Y:S01]  /*3690*/  ULEA.HI UR6, UR14, UR14, URZ, 0x1 ;  /* 0x0000000e0e067291 */ /* 0x000fe2000f8f08ff */
[----:B--2---:R-:W-:-:S03]  /*36a0*/  LOP3.LUT P1, RZ, R6, 0x1, RZ, 0xc0, !PT ;  /* 0x0000000106ff7812 */ /* 0x004fc6000782c0ff */
[----:B------:R-:W-:Y:S02]  /*36b0*/  USHF.L.U32 UR8, UR6, 0x5, URZ ;  /* 0x0000000506087899 */ /* 0x000fe400080006ff */
[----:B------:R-:W-:Y:S02]  /*36c0*/  ULOP3.LUT UR6, UR6, 0xffe, URZ, 0xc0, !UPT ;  /* 0x00000ffe06067892 */ /* 0x000fe4000f8ec0ff */
[----:B------:R-:W-:Y:S02]  /*36d0*/  ULOP3.LUT UR8, UR8, 0xffffffc0, URZ, 0xc0, !UPT ;  /* 0xffffffc008087892 */ /* 0x000fe4000f8ec0ff */
[----:B------:R-:W-:Y:S02]  /*36e0*/  UIADD3 UR6, UPT, UPT, -UR6, UR14, URZ ;  /* 0x0000000e06067290 */ /* 0x000fe4000fffe1ff */
[----:B------:R-:W-:Y:S01]  /*36f0*/  UIADD3 UR8, UPT, UPT, UR16, UR8, URZ ;  /* 0x0000000810087290 */ /* 0x000fe2000fffe0ff */
[----:B------:R-:W2:Y:S03]  /*3700*/  SYNCS.PHASECHK.TRANS64.TRYWAIT P0, [UR7+0x150], R0 ;  /* 0x00015000ff0075a7 */ /* 0x000ea60008001107 */
[----:B------:R-:W-:Y:S01]  /*3710*/  ULEA UR8, UR6, UR8, 0x14 ;  /* 0x0000000806087291 */ /* 0x000fe2000f8ea0ff */
[----:B-123--:R-:W-:Y:S11]  /*3720*/  @!P0 BRA `(.L_x_64) ;  /* 0x0000004400048947 */ /* 0x00eff60003800000 */
.L_x_160:
[----:B------:R-:W-:Y:S01]  /*3730*/  IADD3 R10, PT, PT, R10, 0x1, RZ ;  /* 0x000000010a0a7810 */ /* 0x000fe20007ffe0ff */
[----:B------:R-:W-:Y:S06]  /*3740*/  BRA.U !UP3, `(.L_x_65) ;  /* 0x000000010bc07547 */ /* 0x000fec000b800000 */
[----:B------:R-:W-:Y:S01]  /*3750*/  UPLOP3.LUT UP4, UPT, UPT, UPT, UPT, 0x40, 0x4 ;  /* 0x000000000004789c */ /* 0x000fe20003f8e870 */
[----:B------:R-:W-:Y:S01]  /*3760*/  UMOV UR12, UR9 ;  /* 0x00000009000c7c82 */ /* 0x000fe20008000000 */
[----:B------:R-:W-:Y:S01]  /*3770*/  UMOV UR11, UR4 ;  /* 0x00000004000b7c82 */ /* 0x000fe20008000000 */
[----:B------:R-:W-:-:S08]  /*3780*/  UMOV UR17, UR13 ;  /* 0x0000000d00117c82 */ /* 0x000fd00008000000 */
.L_x_68:
[----:B------:R-:W-:Y:S02]  /*3790*/  UIADD3 UR12, UPT, UPT, UR12, 0x1, URZ ;  /* 0x000000010c0c7890 */ /* 0x000fe4000fffe0ff */
[----:B--2---:R-:W-:Y:S02]  /*37a0*/  ULEA UR6, UR17, UR5, 0x3 ;  /* 0x0000000511067291 */ /* 0x004fe4000f8e18ff */
[----:B------:R-:W-:Y:S01]  /*37b0*/  UISETP.NE.AND UP0, UPT, UR12, URZ, UPT ;  /* 0x000000ff0c00728c */ /* 0x000fe2000bf05270 */
[----:B---3--:R-:W-:Y:S10]  /*37c0*/  @P2 BRA `(.L_x_66) ;  /* 0x00000000000c2947 */ /* 0x008ff40003800000 */
[----:B-1----:R-:W-:Y:S04]  /*37d0*/  SHF.L.U32 R2, R8, 0x1f, RZ ;  /* 0x0000001f08027819 */ /* 0x002fe800000006ff */
[----:B------:R-:W1:Y:S02]  /*37e0*/  SYNCS.PHASECHK.TRANS64.TRYWAIT P0, [UR6], R2 ;  /* 0x00000002ff0075a7 */ /* 0x000e640008001106 */
[----:B-1----:R-:W-:Y:S05]  /*37f0*/  @!P0 BRA `(.L_x_67) ;  /* 0x0000004000e88947 */ /* 0x002fea0003800000 */
.L_x_66:
[----:B------:R-:W-:Y:S01]  /*3800*/  UISETP.NE.AND UP1, UPT, UR11, 0x1, UPT ;  /* 0x000000010b00788c */ /* 0x000fe2000bf25270 */
[----:B------:R-:W-:Y:S01]  /*3810*/  PLOP3.LUT P2, PT, PT, PT, PT, 0x80, 0x8 ;  /* 0x000000000008781c */ /* 0x000fe20003f4f070 */
[----:B------:R-:W-:Y:S02]  /*3820*/  UIADD3 UR13, UPT, UPT, UR17, 0x1, URZ ;  /* 0x00000001110d7890 */ /* 0x000fe4000fffe0ff */
[----:B------:R-:W-:Y:S02]  /*3830*/  ULEA UR28, UR17, UR15, 0x9 ;  /* 0x0000000f111c7291 */ /* 0x000fe4000f8e48ff */
[----:B------:R-:W-:Y:S01]  /*3840*/  UISETP.NE.AND UP2, UPT, UR13, 0xd, UPT ;  /* 0x0000000d0d00788c */ /* 0x000fe2000bf45270 */
[----:B------:R-:W-:Y:S01]  /*3850*/  PLOP3.LUT P0, PT, PT, PT, UP1, 0x80, 0x8 ;  /* 0x000000000008781c */ /* 0x000fe20003f0f018 */
[----:B------:R-:W-:Y:S02]  /*3860*/  UIADD3 UR40, UPT, UPT, UR28, 0x80, URZ ;  /* 0x000000801c287890 */ /* 0x000fe4000fffe0ff */
[----:B------:R-:W-:Y:S02]  /*3870*/  USEL UR27, URZ, 0x1, UP2 ;  /* 0x00000001ff1b7887 */ /* 0x000fe40009000000 */
[----:B------:R-:W-:Y:S02]  /*3880*/  USEL UR13, UR13, URZ, UP2 ;  /* 0x000000ff0d0d7287 */ /* 0x000fe40009000000 */
[----:B------:R-:W-:Y:S02]  /*3890*/  UIADD3 UR36, UPT, UPT, UR28, 0x100, URZ ;  /* 0x000001001c247890 */ /* 0x000fe4000fffe0ff */
[----:B------:R-:W-:Y:S01]  /*38a0*/  @UP1 ULEA UR26, UR13, UR5, 0x3 ;  /* 0x000000050d1a1291 */ /* 0x000fe2000f8e18ff */
[----:B------:R-:W-:Y:S01]  /*38b0*/  LOP3.LUT R8, R8, UR27, RZ, 0x3c, !PT ;  /* 0x0000001b08087c12 */ /* 0x000fe2000f8e3cff */
[----:B------:R-:W-:Y:S02]  /*38c0*/  UIADD3 UR32, UPT, UPT, UR28, 0x180, URZ ;  /* 0x000001801c207890 */ /* 0x000fe4000fffe0ff */
[----:B------:R-:W-:Y:S01]  /*38d0*/  UIADD3 UR6, UPT, UPT, UR6, 0x68, URZ ;  /* 0x0000006806067890 */ /* 0x000fe2000fffe0ff */
[----:B-1----:R-:W-:Y:S01]  /*38e0*/  @P0 SHF.L.U32 R0, R8, 0x1f, RZ ;  /* 0x0000001f08000819 */ /* 0x002fe200000006ff */
[----:B------:R-:W-:Y:S01]  /*38f0*/  UIADD3 UR11, UPT, UPT, UR11, -0x1, URZ ;  /* 0xffffffff0b0b7890 */ /* 0x000fe2000fffe0ff */
[----:B------:R-:W-:Y:S02]  /*3900*/  UMOV UR29, 0x40004040 ;  /* 0x40004040001d7882 */ /* 0x000fe40000000000 */
[----:B------:R2:W3:Y:S01]  /*3910*/  @P0 SYNCS.PHASECHK.TRANS64.TRYWAIT P2, [UR26], R0 ;  /* 0x00000000ff0005a7 */ /* 0x0004e2000804111a */
[----:B------:R-:W-:Y:S01]  /*3920*/  ULEA UR26, UR17, UR10, 0x9 ;  /* 0x0000000a111a7291 */ /* 0x000fe2000f8e48ff */
[----:B------:R-:W-:Y:S01]  /*3930*/  UMOV UR27, 0x40004040 ;  /* 0x40004040001b7882 */ /* 0x000fe20000000000 */
[----:B------:R-:W-:Y:S02]  /*3940*/  UMOV UR41, 0x40004040 ;  /* 0x4000404000297882 */ /* 0x000fe40000000000 */
[----:B------:R-:W-:Y:S02]  /*3950*/  UIADD3 UR38, UPT, UPT, UR26, 0x2, URZ ;  /* 0x000000021a267890 */ /* 0x000fe4000fffe0ff */
[----:B------:R-:W-:Y:S02]  /*3960*/  UIADD3 UR34, UPT, UPT, UR26, 0x4, URZ ;  /* 0x000000041a227890 */ /* 0x000fe4000fffe0ff */
[----:B------:R-:W-:Y:S01]  /*3970*/  UIADD3 UR30, UPT, UPT, UR26, 0x6, URZ ;  /* 0x000000061a1e7890 */ /* 0x000fe2000fffe0ff */
[----:B------:R2:W-:Y:S01]  /*3980*/  UTCHMMA gdesc[UR26], gdesc[UR28], tmem[UR8], tmem[UR24], idesc[UR25], UP4 ;  /* 0x00ff181c1a0075ea */ /* 0x0005e2000a000008 */
[----:B------:R-:W-:Y:S01]  /*3990*/  UPLOP3.LUT UP4, UPT, UPT, UPT, UPT, 0x80, 0x8 ;  /* 0x000000000008789c */ /* 0x000fe20003f8f070 */
[----:B------:R-:W-:Y:S01]  /*39a0*/  UMOV UR39, 0x40004040 ;  /* 0x4000404000277882 */ /* 0x000fe20000000000 */
[----:B------:R-:W-:Y:S01]  /*39b0*/  UMOV UR37, 0x40004040 ;  /* 0x4000404000257882 */ /* 0x000fe20000000000 */
[----:B------:R2:W-:Y:S01]  /*39c0*/  UTCHMMA gdesc[UR38], gdesc[UR40], tmem[UR8], tmem[UR22], idesc[UR23], UPT ;  /* 0x00ff1628260075ea */ /* 0x0005e2000b800008 */
[----:B------:R-:W-:Y:S01]  /*39d0*/  UMOV UR35, 0x40004040 ;  /* 0x4000404000237882 */ /* 0x000fe20000000000 */
[----:B------:R-:W-:Y:S01]  /*39e0*/  UMOV UR33, 0x40004040 ;  /* 0x4000404000217882 */ /* 0x000fe20000000000 */
[----:B------:R-:W-:Y:S01]  /*39f0*/  UMOV UR31, 0x40004040 ;  /* 0x40004040001f7882 */ /* 0x000fe20000000000 */
[----:B------:R2:W-:Y:S01]  /*3a00*/  UTCHMMA gdesc[UR34], gdesc[UR36], tmem[UR8], tmem[UR20], idesc[UR21], UPT ;  /* 0x00ff1424220075ea */ /* 0x0005e2000b800008 */
[----:B------:R2:W-:Y:S01]  /*3a10*/  UTCHMMA gdesc[UR30], gdesc[UR32], tmem[UR8], tmem[UR18], idesc[UR19], UPT ;  /* 0x00ff12201e0075ea */ /* 0x0005e2000b800008 */
[----:B------:R2:W-:Y:S01]  /*3a20*/  UTCBAR [UR6], URZ ;  /* 0x000000ff060073e9 */ /* 0x0005e200080000ff */
[----:B------:R-:W-:Y:S01]  /*3a30*/  UMOV UR17, UR13 ;  /* 0x0000000d00117c82 */ /* 0x000fe20008000000 */
[----:B------:R-:W-:Y:S05]  /*3a40*/  BRA.U UP0, `(.L_x_68) ;  /* 0xfffffffd00507547 */ /* 0x000fea000b83ffff */
.L_x_65:
[----:B------:R-:W-:Y:S01]  /*3a50*/  UIADD3 UR14, UPT, UPT, UR14, 0x1, URZ ;  /* 0x000000010e0e7890 */ /* 0x000fe2000fffe0ff */
[C---:B------:R-:W-:Y:S01]  /*3a60*/  ISETP.NE.AND P0, PT, R10.reuse, 0x2, PT ;  /* 0x000000020a00780c */ /* 0x040fe20003f05270 */
[----:B------:R-:W-:Y:S02]  /*3a70*/  UIADD3 UR7, UPT, UPT, UR7, 0x130, URZ ;  /* 0x0000013007077890 */ /* 0x000fe4000fffe0ff */
[----:B------:R-:W-:Y:S01]  /*3a80*/  UISETP.NE.AND UP0, UPT, UR14, 0x4, UPT ;  /* 0x000000040e00788c */ /* 0x000fe2000bf05270 */
[----:B-12---:R-:W-:Y:S02]  /*3a90*/  SEL R0, RZ, 0x1, P0 ;  /* 0x00000001ff007807 */ /* 0x006fe40000000000 */
[----:B------:R-:W-:Y:S01]  /*3aa0*/  SEL R10, R10, RZ, P0 ;  /* 0x000000ff0a0a7207 */ /* 0x000fe20000000000 */
[----:B------:R-:W-:Y:S01]  /*3ab0*/  USEL UR6, URZ, 0x1, UP0 ;  /* 0x00000001ff067887 */ /* 0x000fe20008000000 */
[----:B------:R-:W-:Y:S01]  /*3ac0*/  LOP3.LUT R9, R9, R0, RZ, 0x3c, !PT ;  /* 0x0000000009097212 */ /* 0x000fe200078e3cff */
[----:B------:R-:W-:Y:S01]  /*3ad0*/  USEL UR14, UR14, URZ, UP0 ;  /* 0x000000ff0e0e7287 */ /* 0x000fe20008000000 */
[----:B------:R1:W-:Y:S03]  /*3ae0*/  UTCBAR [UR7], URZ ;  /* 0x000000ff070073e9 */ /* 0x0003e600080000ff */
[----:B------:R-:W-:Y:S01]  /*3af0*/  LOP3.LUT R11, R11, UR6, RZ, 0x3c, !PT ;  /* 0x000000060b0b7c12 */ /* 0x000fe2000f8e3cff */
[----:B------:R-:W-:Y:S07]  /*3b00*/  @P1 BRA `(.L_x_69) ;  /* 0xfffffff800881947 */ /* 0x000fee000383ffff */
[----:B------:R-:W2:Y:S01]  /*3b10*/  S2UR UR4, SR_CgaCtaId ;  /* 0x00000000000479c3 */ /* 0x000ea20000008800 */
[----:B------:R-:W-:Y:S01]  /*3b20*/  ELECT P0, URZ, PT ;  /* 0x0000000000ff782f */ /* 0x000fe20003800000 */
[----:B------:R-:W-:Y:S01]  /*3b30*/  IMAD.MOV.U32 R0, RZ, RZ, 0x1 ;  /* 0x00000001ff007424 */ /* 0x000fe200078e00ff */
[----:B------:R-:W-:Y:S01]  /*3b40*/  UIADD3 UR5, UPT, UPT, UR5, 0x150, URZ ;  /* 0x0000015005057890 */ /* 0x000fe2000fffe0ff */
[----:B------:R-:W-:Y:S01]  /*3b50*/  SHF.L.U32 R2, R11, 0x1f, RZ ;  /* 0x0000001f0b027819 */ /* 0x000fe200000006ff */
[----:B------:R-:W-:-:S03]  /*3b60*/  UMOV UR6, 0x40 ;  /* 0x0000004000067882 */ /* 0x000fc60000000000 */
[----:B------:R-:W-:Y:S01]  /*3b70*/  UVIRTCOUNT.DEALLOC.SMPOOL 0x80 ;  /* 0x000000800000784c */ /* 0x000fe20000000000 */
[----:B--2---:R-:W-:Y:S02]  /*3b80*/  ULEA UR4, UR4, UR6, 0x18 ;  /* 0x0000000604047291 */ /* 0x004fe4000f8ec0ff */
[----:B------:R-:W-:-:S07]  /*3b90*/  ULEA UR6, UR14, UR5, 0x3 ;  /* 0x000000050e067291 */ /* 0x000fce000f8e18ff */
[----:B------:R2:W-:Y:S02]  /*3ba0*/  @P0 STS.U8 [UR4+0x1c], R0 ;  /* 0x00001c00ff000988 */ /* 0x0005e40008000004 */
[----:B------:R-:W4:Y:S02]  /*3bb0*/  SYNCS.PHASECHK.TRANS64.TRYWAIT P0, [UR6], R2 ;  /* 0x00000002ff0075a7 */ /* 0x000f240008001106 */
[----:B--2-4-:R-:W-:Y:S05]  /*3bc0*/  @!P0 BRA `(.L_x_70) ;  /* 0x00000040000c8947 */ /* 0x014fea0003800000 */
.L_x_163:
[----:B-1----:R-:W-:-:S04]  /*3bd0*/  UIADD3 UR7, UPT, UPT, UR14, 0x1, URZ ;  /* 0x000000010e077890 */ /* 0x002fc8000fffe0ff */
[----:B------:R-:W-:-:S04]  /*3be0*/  UISETP.NE.AND UP0, UPT, UR7, 0x4, UPT ;  /* 0x000000040700788c */ /* 0x000fc8000bf05270 */
[----:B------:R-:W-:Y:S02]  /*3bf0*/  USEL UR8, URZ, 0x1, UP0 ;  /* 0x00000001ff087887 */ /* 0x000fe40008000000 */
[----:B------:R-:W-:-:S04]  /*3c00*/  USEL UR7, UR7, URZ, UP0 ;  /* 0x000000ff07077287 */ /* 0x000fc80008000000 */
[----:B------:R-:W-:Y:S01]  /*3c10*/  ULEA UR6, UR7, UR5, 0x3 ;  /* 0x0000000507067291 */ /* 0x000fe2000f8e18ff */
[----:B--2---:R-:W-:-:S04]  /*3c20*/  LOP3.LUT R2, R11, UR8, RZ, 0x3c, !PT ;  /* 0x000000080b027c12 */ /* 0x004fc8000f8e3cff */
[----:B------:R-:W-:-:S04]  /*3c30*/  SHF.L.U32 R3, R2, 0x1f, RZ ;  /* 0x0000001f02037819 */ /* 0x000fc800000006ff */
[----:B------:R-:W1:Y:S02]  /*3c40*/  SYNCS.PHASECHK.TRANS64.TRYWAIT P0, [UR6], R3 ;  /* 0x00000003ff0075a7 */ /* 0x000e640008001106 */
[----:B-1----:R-:W-:Y:S05]  /*3c50*/  @!P0 BRA `(.L_x_71) ;  /* 0x0000004000008947 */ /* 0x002fea0003800000 */
.L_x_165:
        /* <DEDUP_REMOVED lines=9> */
.L_x_167:
[----:B------:R-:W-:-:S04]  /*3cf0*/  UIADD3 UR7, UPT, UPT, UR7, 0x1, URZ ;  /* 0x0000000107077890 */ /* 0x000fc8000fffe0ff */
[----:B------:R-:W-:-:S04]  /*3d00*/  UISETP.NE.AND UP0, UPT, UR7, 0x4, UPT ;  /* 0x000000040700788c */ /* 0x000fc8000bf05270 */
[----:B------:R-:W-:Y:S02]  /*3d10*/  USEL UR6, URZ, 0x1, UP0 ;  /* 0x00000001ff067887 */ /* 0x000fe40008000000 */
[----:B------:R-:W-:-:S04]  /*3d20*/  USEL UR7, UR7, URZ, UP0 ;  /* 0x000000ff07077287 */ /* 0x000fc80008000000 */
[----:B------:R-:W-:Y:S01]  /*3d30*/  ULEA UR7, UR7, UR5, 0x3 ;  /* 0x0000000507077291 */ /* 0x000fe2000f8e18ff */
[----:B------:R-:W-:-:S04]  /*3d40*/  LOP3.LUT R2, R2, UR6, RZ, 0x3c, !PT ;  /* 0x0000000602027c12 */ /* 0x000fc8000f8e3cff */
[----:B------:R-:W-:-:S04]  /*3d50*/  SHF.L.U32 R2, R2, 0x1f, RZ ;  /* 0x0000001f02027819 */ /* 0x000fc800000006ff */
[----:B------:R-:W2:Y:S02]  /*3d60*/  SYNCS.PHASECHK.TRANS64.TRYWAIT P0, [UR7], R2 ;  /* 0x00000002ff0075a7 */ /* 0x000ea40008001107 */
[----:B--2---:R-:W-:Y:S05]  /*3d70*/  @!P0 BRA `(.L_x_73) ;  /* 0x0000003c00e88947 */ /* 0x004fea0003800000 */
.L_x_169:
[----:B------:R-:W-:Y:S01]  /*3d80*/  NOP ;  /* 0x0000000000007918 */ /* 0x000fe20000000000 */
[----:B-1----:R-:W1:Y:S01]  /*3d90*/  LDS R0, [UR4+0x14] ;  /* 0x00001404ff007984 */ /* 0x002e620008000800 */
[----:B------:R-:W-:Y:S01]  /*3da0*/  ULOP3.LUT UR6, UR16, 0xffff, URZ, 0xc0, !UPT ;  /* 0x0000ffff10067892 */ /* 0x000fe2000f8ec0ff */
[----:B------:R-:W-:Y:S01]  /*3db0*/  UMOV UR8, 0xffff ;  /* 0x0000ffff00087882 */ /* 0x000fe20000000000 */
[----:B------:R-:W-:Y:S02]  /*3dc0*/  UMOV UR5, 0x1 ;  /* 0x0000000100057882 */ /* 0x000fe40000000000 */
[----:B------:R-:W-:-:S04]  /*3dd0*/  USHF.R.U32.HI UR6, URZ, 0x5, UR6 ;  /* 0x00000005ff067899 */ /* 0x000fc80008011606 */
[----:B------:R-:W-:Y:S02]  /*3de0*/  USHF.L.U32 UR8, UR8, UR6, URZ ;  /* 0x0000000608087299 */ /* 0x000fe400080006ff */
[----:B------:R-:W-:-:S04]  /*3df0*/  USHF.L.U32 UR5, UR5, UR6, URZ ;  /* 0x0000000605057299 */ /* 0x000fc800080006ff */
[----:B-1----:R-:W-:-:S04]  /*3e00*/  LOP3.LUT R0, R0, UR8, RZ, 0xc0, !PT ;  /* 0x0000000800007c12 */ /* 0x002fc8000f8ec0ff */
[----:B------:R-:W-:-:S13]  /*3e10*/  ISETP.NE.AND P0, PT, R0, UR8, PT ;  /* 0x0000000800007c0c */ /* 0x000fda000bf05270 */
[----:B------:R-:W-:Y:S05]  /*3e20*/  @P0 BRA `(.L_x_74) ;  /* 0x0000000000580947 */ /* 0x000fea0003800000 */
[----:B------:R-:W1:Y:S02]  /*3e30*/  LDS R0, [UR4+0x18] ;  /* 0x00001804ff007984 */ /* 0x000e640008000800 */
[----:B-1----:R-:W-:-:S04]  /*3e40*/  LOP3.LUT R0, R0, UR5, RZ, 0xc0, !PT ;  /* 0x0000000500007c12 */ /* 0x002fc8000f8ec0ff */
[----:B------:R-:W-:-:S13]  /*3e50*/  ISETP.NE.AND P0, PT, R0, UR5, PT ;  /* 0x0000000500007c0c */ /* 0x000fda000bf05270 */
[----:B------:R-:W-:Y:S05]  /*3e60*/  @P0 BRA `(.L_x_75) ;  /* 0x00000000003c0947 */ /* 0x000fea0003800000 */
[----:B------:R-:W1:Y:S01]  /*3e70*/  S2R R2, SR_LANEID ;  /* 0x0000000000027919 */ /* 0x000e620000000000 */
[----:B------:R-:W-:Y:S01]  /*3e80*/  ULOP3.LUT UR8, URZ, UR8, URZ, 0x33, !UPT ;  /* 0x00000008ff087292 */ /* 0x000fe2000f8e33ff */
[----:B------:R-:W-:Y:S02]  /*3e90*/  VOTEU.ANY UR7, UPT, PT ;  /* 0x0000000000077886 */ /* 0x000fe400038e0100 */
[----:B------:R-:W-:-:S03]  /*3ea0*/  UFLO.U32 UR7, UR7 ;  /* 0x00000007000772bd */ /* 0x000fc600080e0000 */
[----:B------:R-:W-:-:S04]  /*3eb0*/  IMAD.U32 R0, RZ, RZ, UR8 ;  /* 0x00000008ff007e24 */ /* 0x000fc8000f8e00ff */
[----:B------:R2:W4:Y:S02]  /*3ec0*/  REDUX UR6, R0 ;  /* 0x00000000000673c4 */ /* 0x0005240000000000 */
[----:B------:R1:W-:Y:S02]  /*3ed0*/  UTCATOMSWS.AND URZ, UR8 ;  /* 0x0000000800ff79e3 */ /* 0x0003e40008000000 */
[----:B-1----:R-:W-:Y:S02]  /*3ee0*/  ISETP.EQ.U32.AND P0, PT, R2, UR7, PT ;  /* 0x0000000702007c0c */ /* 0x002fe4000bf02070 */
[----:B--2---:R-:W-:Y:S02]  /*3ef0*/  LOP3.LUT R0, RZ, UR5, RZ, 0x33, !PT ;  /* 0x00000005ff007c12 */ /* 0x004fe4000f8e33ff */
[----:B----4-:R-:W-:Y:S02]  /*3f00*/  MOV R2, UR6 ;  /* 0x0000000600027c02 */ /* 0x010fe40008000f00 */
[----:B------:R-:W1:Y:S07]  /*3f10*/  REDUX UR5, R0 ;  /* 0x00000000000573c4 */ /* 0x000e6e0000000000 */
[----:B------:R2:W-:Y:S01]  /*3f20*/  @P0 ATOMS.AND RZ, [UR4+0x14], R2 ;  /* 0x00001402ffff098c */ /* 0x0005e2000a800004 */
[----:B-1----:R-:W-:-:S05]  /*3f30*/  IMAD.U32 R0, RZ, RZ, UR5 ;  /* 0x00000005ff007e24 */ /* 0x002fca000f8e00ff */
[----:B------:R2:W-:Y:S01]  /*3f40*/  @P0 ATOMS.AND RZ, [UR4+0x18], R0 ;  /* 0x00001800ffff098c */ /* 0x0005e2000a800004 */
[----:B------:R-:W-:Y:S05]  /*3f50*/  BRA `(.L_x_76) ;  /* 0x0000000000147947 */ /* 0x000fea0003800000 */
.L_x_75:
[----:B------:R-:W-:Y:S02]  /*3f60*/  MOV R2, 0x3f80 ;  /* 0x00003f8000027802 */ /* 0x000fe40000000f00 */
[----:B---3-5:R-:W-:Y:S05]  /*3f70*/  CALL.REL.NOINC `($__internal_0_$__cuda_sm10x_tcgen05_guardrail_trap_col_being_dealloced_not_returned_by_alloc) ;  /* 0x00000040005c7944 */ /* 0x028fea0003c00000 */
[----:B------:R-:W-:Y:S05]  /*3f80*/  BRA `(.L_x_76) ;  /* 0x0000000000087947 */ /* 0x000fea0003800000 */
.L_x_74:
[----:B------:R-:W-:Y:S02]  /*3f90*/  MOV R2, 0x3fb0 ;  /* 0x00003fb000027802 */ /* 0x000fe40000000f00 */
[----:B---3-5:R-:W-:Y:S05]  /*3fa0*/  CALL.REL.NOINC `($__internal_2_$__cuda_sm10x_tcgen05_guardrail_trap_unallocated_columns_being_dealloced) ;  /* 0x0000004000687944 */ /* 0x028fea0003c00000 */
.L_x_76:
[----:B------:R-:W-:Y:S01]  /*3fb0*/  NOP ;  /* 0x0000000000007918 */ /* 0x000fe20000000000 */
[----:B------:R-:W-:Y:S05]  /*3fc0*/  EXIT ;  /* 0x000000000000794d */ /* 0x000fea0003800000 */
.L_x_58:
[----:B------:R-:W-:-:S09]  /*3fd0*/  UISETP.NE.OR UP2, UPT, UR8, 0x3, !UP2 ;  /* 0x000000030800788c */ /* 0x000fd2000d745670 */
[----:B------:R-:W-:Y:S05]  /*3fe0*/  BRA.U UP2, `(.L_x_77) ;  /* 0x0000000d02ac7547 */ /* 0x000fea000b800000 */
[----:B------:R-:W1:Y:S01]  /*3ff0*/  LDC R0, c[0x0][0xb30] ;  /* 0x0002cc00ff007b82 */ /* 0x000e620000000800 */
[----:B------:R-:W2:Y:S01]  /*4000*/  LDCU.64 UR8, c[0x0][0x888] ;  /* 0x00011100ff0877ac */ /* 0x000ea20008000a00 */
[----:B------:R-:W-:Y:S01]  /*4010*/  IMAD.MOV.U32 R32, RZ, RZ, 0x1 ;  /* 0x00000001ff207424 */ /* 0x000fe200078e00ff */
[----:B------:R-:W-:Y:S01]  /*4020*/  CS2R R28, SRZ ;  /* 0x00000000001c7805 */ /* 0x000fe2000001ff00 */
[----:B------:R-:W-:Y:S01]  /*4030*/  IMAD.MOV.U32 R25, RZ, RZ, 0x1000 ;  /* 0x00001000ff197424 */ /* 0x000fe200078e00ff */
[----:B------:R-:W4:Y:S03]  /*4040*/  LDCU.64 UR4, c[0x0][0x890] ;  /* 0x00011200ff0477ac */ /* 0x000f260008000a00 */
[----:B------:R-:W3:Y:S01]  /*4050*/  LDC R24, c[0x0][0x370] ;  /* 0x0000dc00ff187b82 */ /* 0x000ee20000000800 */
[----:B------:R-:W-:Y:S01]  /*4060*/  UMOV UR7, 0x400 ;  /* 0x0000040000077882 */ /* 0x000fe20000000000 */
[----:B------:R-:W-:-:S02]  /*4070*/  UPLOP3.LUT UP1, UPT, UPT, UPT, UPT, 0x40, 0x4 ;  /* 0x000000000004789c */ /* 0x000fc40003f2e870 */
[----:B------:R-:W-:Y:S01]  /*4080*/  ULEA UR7, UR37, UR7, 0x18 ;  /* 0x0000000725077291 */ /* 0x000fe2000f8ec0ff */
[----:B------:R-:W-:-:S03]  /*4090*/  UMOV UR13, URZ ;  /* 0x000000ff000d7c82 */ /* 0x000fc60008000000 */
[----:B------:R-:W3:Y:S01]  /*40a0*/  LDC R3, c[0x0][0xb0c] ;  /* 0x0002c300ff037b82 */ /* 0x000ee20000000800 */
[----:B--2---:R-:W-:Y:S02]  /*40b0*/  UISETP.NE.U32.AND UP3, UPT, UR8, URZ, UPT ;  /* 0x000000ff0800728c */ /* 0x004fe4000bf65070 */
[----:B----4-:R-:W-:-:S05]  /*40c0*/  UISETP.NE.U32.AND UP4, UPT, UR4, URZ, UPT ;  /* 0x000000ff0400728c */ /* 0x010fca000bf85070 */
[----:B------:R-:W2:Y:S01]  /*40d0*/  LDC R22, c[0x0][0xb20] ;  /* 0x0002c800ff167b82 */ /* 0x000ea20000000800 */
[----:B-1----:R-:W-:Y:S01]  /*40e0*/  ISETP.NE.AND P1, PT, R0, 0x1, PT ;  /* 0x000000010000780c */ /* 0x002fe20003f25270 */
[----:B------:R-:W-:Y:S02]  /*40f0*/  UISETP.NE.AND.EX UP3, UPT, UR9, URZ, UPT, UP3 ;  /* 0x000000ff0900728c */ /* 0x000fe4000bf65330 */
[----:B------:R-:W-:-:S04]  /*4100*/  UISETP.NE.AND.EX UP4, UPT, UR5, URZ, UPT, UP4 ;  /* 0x000000ff0500728c */ /* 0x000fc8000bf85340 */
[----:B------:R-:W1:Y:S08]  /*4110*/  LDC.64 R30, c[0x0][0x348] ;  /* 0x0000d200ff1e7b82 */ /* 0x000e700000000a00 */
[----:B------:R-:W4:Y:S08]  /*4120*/  LDC.64 R14, c[0x0][0xb10] ;  /* 0x0002c400ff0e7b82 */ /* 0x000f300000000a00 */
[----:B------:R-:W1:Y:S08]  /*4130*/  LDC.64 R6, c[0x0][0xb18] ;  /* 0x0002c600ff067b82 */ /* 0x000e700000000a00 */
[----:B------:R-:W1:Y:S08]  /*4140*/  LDC.64 R4, c[0x0][0xb28] ;  /* 0x0002ca00ff047b82 */ /* 0x000e700000000a00 */
[----:B--23--:R-:W1:Y:S02]  /*4150*/  LDC R23, c[0x0][0x374] ;  /* 0x0000dd00ff177b82 */ /* 0x00ce640000000800 */
.L_x_86:
[C---:B------:R-:W-:Y:S02]  /*4160*/  LEA R0, R29.reuse, UR7, 0x3 ;  /* 0x000000071d007c11 */ /* 0x040fe4000f8e18ff */
[----:B------:R-:W-:Y:S02]  /*4170*/  SHF.L.U32 R2, R28, 0x1f, RZ ;  /* 0x0000001f1c027819 */ /* 0x000fe400000006ff */
[----:B------:R-:W-:Y:S02]  /*4180*/  LEA R16, R29, UR7, 0x4 ;  /* 0x000000071d107c11 */ /* 0x000fe4000f8e20ff */
[----:B--2---:R-:W2:Y:S02]  /*4190*/  SYNCS.PHASECHK.TRANS64.TRYWAIT P0, [R0+URZ+0x110], R2 ;  /* 0x00011002000075a7 */ /* 0x004ea400080011ff */
[----:B--2---:R-:W-:Y:S05]  /*41a0*/  @!P0 BRA `(.L_x_78) ;  /* 0x0000003800f48947 */ /* 0x004fea0003800000 */
.L_x_170:
[----:B------:R-:W-:Y:S01]  /*41b0*/  ISETP.GE.AND P0, PT, R26, 0x1, PT ;  /* 0x000000011a00780c */ /* 0x000fe20003f06270 */
[----:B------:R-:W3:Y:S01]  /*41c0*/  LDS.128 R16, [R16+0x1a0] ;  /* 0x0001a00010107984 */ /* 0x000ee20000000c00 */
[----:B--2---:R-:W-:Y:S01]  /*41d0*/  VIADD R0, R0, 0x120 ;  /* 0x0000012000007836 */ /* 0x004fe20000000000 */
[----:B------:R-:W-:Y:S01]  /*41e0*/  @!PT LDS RZ, [RZ] ;  /* 0x00000000fffff984 */ /* 0x000fe20000000800 */
[----:B------:R-:W-:Y:S01]  /*41f0*/  @!PT LDS RZ, [RZ] ;  /* 0x00000000fffff984 */ /* 0x000fe20000000800 */
[----:B------:R-:W-:Y:S01]  /*4200*/  @!PT LDS RZ, [RZ] ;  /* 0x00000000fffff984 */ /* 0x000fe20000000800 */
[----:B------:R-:W-:Y:S01]  /*4210*/  @!PT LDS RZ, [RZ] ;  /* 0x00000000fffff984 */ /* 0x000fe20000000800 */
[----:B------:R2:W-:Y:S06]  /*4220*/  MEMBAR.ALL.CTA ;  /* 0x0000000000007992 */ /* 0x0005ec0000008000 */
[----:B--2---:R-:W2:Y:S01]  /*4230*/  FENCE.VIEW.ASYNC.S ;  /* 0x00000000000073c6 */ /* 0x004ea20000000000 */
[----:B------:R-:W-:Y:S04]  /*4240*/  PRMT R0, RZ, 0x654, R0 ;  /* 0x00000654ff007816 */ /* 0x000fe80000000000 */
[----:B--2---:R2:W-:Y:S01]  /*4250*/  SYNCS.ARRIVE.TRANS64.RED.A1T0 RZ, [R0+URZ], RZ ;  /* 0x000000ff00ff79a7 */ /* 0x0045e200081004ff */
[----:B---3--:R-:W-:Y:S11]  /*4260*/  LOP3.LUT P3, RZ, R18, 0x1, RZ, 0xc0, !PT ;  /* 0x0000000112ff7812 */ /* 0x008ff6000786c0ff */
[----:B------:R-:W-:Y:S02]  /*4270*/  @!UPT UIADD3 URZ, UPT, UPT, URZ, URZ, URZ ;  /* 0x000000fffffff290 */ /* 0x000fe4000fffe0ff */
[----:B------:R-:W-:Y:S02]  /*4280*/  @P3 MOV R11, R16 ;  /* 0x00000010000b3202 */ /* 0x000fe40000000f00 */
[----:B------:R-:W-:Y:S01]  /*4290*/  @P3 LOP3.LUT R10, R17, 0xffff, RZ, 0xc0, !PT ;  /* 0x0000ffff110a3812 */ /* 0x000fe200078ec0ff */
[----:B--2---:R-:W-:Y:S06]  /*42a0*/  @!P0 BRA `(.L_x_79) ;  /* 0x0000000000a48947 */ /* 0x004fec0003800000 */
[-C--:B-1----:R-:W-:Y:S01]  /*42b0*/  IMAD.HI.U32 R0, R23, R7.reuse, RZ ;  /* 0x0000000717007227 */ /* 0x082fe200078e00ff */
[----:B------:R-:W-:Y:S02]  /*42c0*/  ISETP.NE.AND P0, PT, R6, 0x1, PT ;  /* 0x000000010600780c */ /* 0x000fe40003f05270 */
[----:B------:R-:W-:Y:S01]  /*42d0*/  ISETP.NE.AND P2, PT, R26, 0x1, PT ;  /* 0x000000011a00780c */ /* 0x000fe20003f45270 */
[----:B----4-:R-:W-:Y:S01]  /*42e0*/  IMAD.HI.U32 R9, R24, R14, RZ ;  /* 0x0000000e18097227 */ /* 0x010fe200078e00ff */
[----:B------:R-:W-:Y:S02]  /*42f0*/  SHF.R.U32.HI R0, RZ, R22, R0 ;  /* 0x00000016ff007219 */ /* 0x000fe40000011600 */
[----:B------:R-:W-:Y:S01]  /*4300*/  ISETP.NE.AND P4, PT, R3, 0x1, PT ;  /* 0x000000010300780c */ /* 0x000fe20003f85270 */
[----:B------:R-:W-:Y:S01]  /*4310*/  IMAD.HI.U32 R13, R10, R7, RZ ;  /* 0x000000070a0d7227 */ /* 0x000fe200078e00ff */
[----:B------:R-:W-:Y:S02]  /*4320*/  SHF.R.U32.HI R9, RZ, R15, R9 ;  /* 0x0000000fff097219 */ /* 0x000fe40000011609 */
[----:B------:R-:W-:Y:S01]  /*4330*/  SEL R0, R23, R0, !P0 ;  /* 0x0000000017007207 */ /* 0x000fe20004000000 */
[----:B------:R-:W-:Y:S01]  /*4340*/  IMAD.HI.U32 R12, R11, R14, RZ ;  /* 0x0000000e0b0c7227 */ /* 0x000fe200078e00ff */
[----:B------:R-:W-:Y:S03]  /*4350*/  SEL R9, R24, R9, !P4 ;  /* 0x0000000918097207 */ /* 0x000fe60006000000 */
[-C--:B------:R-:W-:Y:S01]  /*4360*/  IMAD.HI.U32 R8, R0, R4.reuse, RZ ;  /* 0x0000000400087227 */ /* 0x080fe200078e00ff */
[----:B------:R-:W-:Y:S03]  /*4370*/  SHF.R.U32.HI R12, RZ, R15, R12 ;  /* 0x0000000fff0c7219 */ /* 0x000fe6000001160c */
[----:B------:R-:W-:Y:S01]  /*4380*/  IMAD.HI.U32 R2, R9, R4, RZ ;  /* 0x0000000409027227 */ /* 0x000fe200078e00ff */
[-C--:B------:R-:W-:Y:S02]  /*4390*/  @P2 SHF.R.U32.HI R0, RZ, R5.reuse, R8 ;  /* 0x00000005ff002219 */ /* 0x080fe40000011608 */
[----:B------:R-:W-:Y:S02]  /*43a0*/  SHF.R.U32.HI R8, RZ, R22, R13 ;  /* 0x00000016ff087219 */ /* 0x000fe4000001160d */
[----:B------:R-:W-:Y:S01]  /*43b0*/  @P2 SHF.R.U32.HI R9, RZ, R5, R2 ;  /* 0x00000005ff092219 */ /* 0x000fe20000011602 */
[----:B------:R-:W-:Y:S01]  /*43c0*/  IMAD R0, R26, R0, RZ ;  /* 0x000000001a007224 */ /* 0x000fe200078e02ff */
[----:B------:R-:W-:Y:S02]  /*43d0*/  SEL R8, R10, R8, !P0 ;  /* 0x000000080a087207 */ /* 0x000fe40004000000 */
[----:B------:R-:W-:Y:S01]  /*43e0*/  SEL R2, R11, R12, !P4 ;  /* 0x0000000c0b027207 */ /* 0x000fe20006000000 */
[----:B------:R-:W-:Y:S01]  /*43f0*/  IMAD R12, R26, R9, RZ ;  /* 0x000000091a0c7224 */ /* 0x000fe200078e02ff */
[C---:B------:R-:W-:Y:S01]  /*4400*/  ISETP.GE.AND P0, PT, R8.reuse, R0, PT ;  /* 0x000000000800720c */ /* 0x040fe20003f06270 */
[----:B------:R-:W-:Y:S03]  /*4410*/  IMAD.HI.U32 R0, R8, R4, RZ ;  /* 0x0000000408007227 */ /* 0x000fe600078e00ff */
[----:B------:R-:W-:Y:S02]  /*4420*/  ISETP.GE.OR P0, PT, R2, R12, P0 ;  /* 0x0000000c0200720c */ /* 0x000fe40000706670 */
[-C--:B------:R-:W-:Y:S04]  /*4430*/  SHF.R.U32.HI R0, RZ, R5.reuse, R0 ;  /* 0x00000005ff007219 */ /* 0x080fe80000011600 */
[----:B------:R-:W-:Y:S05]  /*4440*/  SEL R13, R8, R0, !P2 ;  /* 0x00000000080d7207 */ /* 0x000fea0005000000 */
[----:B------:R-:W-:Y:S02]  /*4450*/  IMAD.MOV R12, RZ, RZ, -R13 ;  /* 0x000000ffff0c7224 */ /* 0x000fe400078e0a0d */
[----:B------:R-:W-:Y:S04]  /*4460*/  @!P0 IMAD.HI.U32 R0, R2, R4, RZ ;  /* 0x0000000402008227 */ /* 0x000fe800078e00ff */
[----:B------:R-:W-:Y:S01]  /*4470*/  IMAD R12, R26, R12, R8 ;  /* 0x0000000c1a0c7224 */ /* 0x000fe200078e0208 */
[----:B------:R-:W-:Y:S04]  /*4480*/  @!P0 SHF.R.U32.HI R0, RZ, R5, R0 ;  /* 0x00000005ff008219 */ /* 0x000fe80000011600 */
[----:B------:R-:W-:Y:S04]  /*4490*/  @!P0 SEL R0, R2, R0, !P2 ;  /* 0x0000000002008207 */ /* 0x000fe80005000000 */
[----:B------:R-:W-:Y:S01]  /*44a0*/  @!P0 IADD3 R13, PT, PT, R13, -R0, RZ ;  /* 0x800000000d0d8210 */ /* 0x000fe20007ffe0ff */
[----:B------:R-:W-:Y:S01]  /*44b0*/  @!P0 IMAD R0, R9, R12, R0 ;  /* 0x0000000c09008224 */ /* 0x000fe200078e0200 */
[----:B------:R-:W-:Y:S01]  /*44c0*/  IADD3 R9, PT, PT, -R8, RZ, RZ ;  /* 0x000000ff08097210 */ /* 0x000fe20007ffe1ff */
[--C-:B------:R-:W-:Y:S02]  /*44d0*/  IMAD.MOV R12, RZ, RZ, -R2.reuse ;  /* 0x000000ffff0c7224 */ /* 0x100fe400078e0a02 */
[----:B------:R-:W-:Y:S02]  /*44e0*/  @!P0 IMAD R8, R13, R26, R2 ;  /* 0x0000001a0d088224 */ /* 0x000fe400078e0202 */
[----:B------:R-:W-:Y:S02]  /*44f0*/  @!P0 IMAD.MOV.U32 R2, RZ, RZ, R0 ;  /* 0x000000ffff028224 */ /* 0x000fe400078e0000 */
[----:B------:R-:W-:Y:S02]  /*4500*/  IMAD R11, R3, R12, R11 ;  /* 0x0000000c030b7224 */ /* 0x000fe400078e020b */
[----:B------:R-:W-:Y:S02]  /*4510*/  IMAD R10, R6, R9, R10 ;  /* 0x00000009060a7224 */ /* 0x000fe400078e020a */
[----:B------:R-:W-:Y:S02]  /*4520*/  IMAD R11, R2, R3, R11 ;  /* 0x00000003020b7224 */ /* 0x000fe400078e020b */
[----:B------:R-:W-:Y:S02]  /*4530*/  IMAD R10, R8, R6, R10 ;  /* 0x00000006080a7224 */ /* 0x000fe400078e020a */
.L_x_79:
[----:B------:R-:W-:Y:S05]  /*4540*/  BRA.U UP1, `(.L_x_80) ;  /* 0x0000000101107547 */ /* 0x000fea000b800000 */
[----:B------:R-:W-:Y:S04]  /*4550*/  MOV R2, UR6 ;  /* 0x0000000600027c02 */ /* 0x000fe80008000f00 */
[----:B------:R-:W-:Y:S04]  /*4560*/  SHF.L.U32 R2, R2, 0x1f, RZ ;  /* 0x0000001f02027819 */ /* 0x000fe800000006ff */
[----:B------:R-:W2:Y:S02]  /*4570*/  SYNCS.PHASECHK.TRANS64.TRYWAIT P0, [UR7+0x108], R2 ;  /* 0x00010802ff0075a7 */ /* 0x000ea40008001107 */
[----:B--2---:R-:W-:Y:S05]  /*4580*/  @!P0 BRA `(.L_x_81) ;  /* 0x0000003800108947 */ /* 0x004fea0003800000 */
.L_x_80:
[----:B------:R-:W-:Y:S02]  /*4590*/  R2UR UR11, R21 ;  /* 0x00000000150b72ca */ /* 0x000fe400000e0000 */
[----:B------:R-:W-:Y:S02]  /*45a0*/  R2UR UR10, R20 ;  /* 0x00000000140a72ca */ /* 0x000fe400000e0000 */
[----:B------:R-:W-:Y:S04]  /*45b0*/  ISETP.NE.U32.AND P2, PT, RZ, UR4, PT ;  /* 0x00000004ff007c0c */ /* 0x000fe8000bf45070 */
[----:B------:R-:W-:Y:S05]  /*45c0*/  ISETP.NE.AND.EX P2, PT, RZ, UR5, PT, P2 ;  /* 0x00000005ff007c0c */ /* 0x000fea000bf45320 */
[----:B------:R-:W-:Y:S02]  /*45d0*/  USHF.L.U32 UR11, UR11, 0x6, URZ ;  /* 0x000000060b0b7899 */ /* 0x000fe400080006ff */
[----:B------:R-:W-:Y:S01]  /*45e0*/  USHF.L.U32 UR10, UR10, 0x6, URZ ;  /* 0x000000060a0a7899 */ /* 0x000fe200080006ff */
[----:B------:R-:W-:Y:S11]  /*45f0*/  BRA.U !UP4, `(.L_x_82) ;  /* 0x000000010c347547 */ /* 0x000ff6000b800000 */
[----:B------:R-:W-:Y:S01]  /*4600*/  UPLOP3.LUT UP0, UPT, UPT, UPT, UP3, 0x80, 0x8 ;  /* 0x000000000008789c */ /* 0x000fe20003f0f030 */
[----:B--2---:R-:W-:Y:S02]  /*4610*/  HFMA2 R0, -RZ, RZ, 0, 5.9604644775390625e-08 ;  /* 0x00000001ff007431 */ /* 0x004fe400000001ff */
[----:B------:R-:W-:Y:S03]  /*4620*/  IMAD.MOV.U32 R60, RZ, RZ, 0x1 ;  /* 0x00000001ff3c7424 */ /* 0x000fe600078e00ff */
[----:B------:R-:W-:Y:S05]  /*4630*/  PLOP3.LUT P0, PT, PT, PT, UP0, 0x80, 0x8 ;  /* 0x000000000008781c */ /* 0x000fea0003f0f008 */
[----:B------:R-:W2:Y:S01]  /*4640*/  @UP0 LDCU.64 UR14, c[0x0][0x888] ;  /* 0x00011100ff0e07ac */ /* 0x000ea20008000a00 */
[----:B------:R-:W-:Y:S07]  /*4650*/  @UP0 UIMAD UR8, UR36, UR4, URZ ;  /* 0x00000004240802a4 */ /* 0x000fee000f8e02ff */
[----:B------:R-:W-:Y:S01]  /*4660*/  @!P0 PRMT R60, R0, 0x7610, R60 ;  /* 0x00007610003c8816 */ /* 0x000fe2000000003c */
[----:B--2---:R-:W-:Y:S03]  /*4670*/  @UP0 UIMAD.WIDE UR14, UR8, 0x4, UR14 ;  /* 0x00000004080e08a5 */ /* 0x004fe6000f8e020e */
[----:B------:R-:W2:Y:S03]  /*4680*/  @!UP0 LDCU UR8, c[0x0][0x880] ;  /* 0x00011000ff0887ac */ /* 0x000ea60008000800 */
[----:B------:R-:W-:Y:S01]  /*4690*/  IMAD.U32 R8, RZ, RZ, UR14 ;  /* 0x0000000eff087e24 */ /* 0x000fe2000f8e00ff */
[----:B------:R-:W-:Y:S05]  /*46a0*/  MOV R9, UR15 ;  /* 0x0000000f00097c02 */ /* 0x000fea0008000f00 */
[----:B-----5:R3:W5:Y:S02]  /*46b0*/  @P0 LDG.E R35, desc[UR46][R8.64] ;  /* 0x0000002e08230981 */ /* 0x020764000c1e1900 */
[----:B--23--:R-:W-:Y:S07]  /*46c0*/  @!P0 IMAD.U32 R35, RZ, RZ, UR8 ;  /* 0x00000008ff238e24 */ /* 0x00cfee000f8e00ff */
.L_x_82:
[----:B-----5:R-:W-:Y:S01]  /*46d0*/  @!P2 FSETP.EQ.AND P0, PT, R35, RZ, PT ;  /* 0x000000ff2300a20b */ /* 0x020fe20003f02000 */
[----:B------:R-:W-:Y:S01]  /*46e0*/  @!UPT UIADD3 URZ, UPT, UPT, URZ, URZ, URZ ;  /* 0x000000fffffff290 */ /* 0x000fe2000fffe0ff */
[----:B------:R-:W-:Y:S11]  /*46f0*/  @!P2 BRA `(.L_x_83) ;  /* 0x000000000014a947 */ /* 0x000ff60003800000 */
[----:B------:R-:W-:Y:S02]  /*4700*/  LOP3.LUT P2, RZ, R60, 0xff, RZ, 0xc0, !PT ;  /* 0x000000ff3cff7812 */ /* 0x000fe4000784c0ff */
[----:B------:R-:W-:Y:S04]  /*4710*/  PLOP3.LUT P0, PT, PT, PT, UP0, 0x80, 0x8 ;  /* 0x000000000008781c */ /* 0x000fe80003f0f008 */
[----:B------:R-:W-:Y:S07]  /*4720*/  PLOP3.LUT P0, PT, P0, PT, PT, 0x8, 0x80 ;  /* 0x000000000080781c */ /* 0x000fee000070e170 */
[----:B------:R-:W-:Y:S11]  /*4730*/  @P2 FSETP.EQ.AND P0, PT, R35, RZ, PT ;  /* 0x000000ff2300220b */ /* 0x000ff60003f02000 */
[----:B------:R-:W-:Y:S02]  /*4740*/  @!UPT UIADD3 URZ, UPT, UPT, URZ, URZ, URZ ;  /* 0x000000fffffff290 */ /* 0x000fe4000fffe0ff */
.L_x_83:
[----:B------:R-:W-:Y:S01]  /*4750*/  ULEA UR15, UR13, UR7, 0x3 ;  /* 0x000000070d0f7291 */ /* 0x000fe2000f8e18ff */
[----:B------:R-:W-:Y:S02]  /*4760*/  SHF.L.U32 R9, R32, 0x1f, RZ ;  /* 0x0000001f20097819 */ /* 0x000fe400000006ff */
[----:B------:R-:W-:Y:S04]  /*4770*/  ELECT P4, URZ, PT ;  /* 0x0000000000ff782f */ /* 0x000fe80003880000 */
[----:B------:R-:W-:Y:S02]  /*4780*/  PLOP3.LUT P4, PT, P0, P4, PT, 0xf2, 0x2f ;  /* 0x00000000002f781c */ /* 0x000fe40000789e72 */
[----:B------:R-:W3:Y:S11]  /*4790*/  SYNCS.PHASECHK.TRANS64.TRYWAIT P2, [UR15+0xe8], R9 ;  /* 0x0000e809ff0075a7 */ /* 0x000ef6000804110f */
[----:B-1----:R-:W-:Y:S05]  /*47a0*/  @!P4 IADD3 R8, P0, PT, R30, 0x580, RZ ;  /* 0x000005801e08c810 */ /* 0x002fea0007f1e0ff */
[----:B--2---:R-:W-:Y:S01]  /*47b0*/  @!P4 IMAD.X R2, RZ, RZ, R31, P0 ;  /* 0x000000ffff02c224 */ /* 0x004fe200000e061f */
[----:B---3--:R-:W-:Y:S07]  /*47c0*/  @!P2 BRA `(.L_x_84) ;  /* 0x000000340098a947 */ /* 0x008fee0003800000 */
.L_x_173:
[----:B------:R-:W2:Y:S01]  /*47d0*/  LDC.64 R12, c[0x0][0xb18] ;  /* 0x0002c600ff0c7b82 */ /* 0x000ea20000000a00 */
[----:B------:R-:W-:Y:S01]  /*47e0*/  @!P4 R2UR UR8, R2 ;  /* 0x000000000208c2ca */ /* 0x000fe200000e0000 */
[----:B------:R-:W-:Y:S01]  /*47f0*/  VOTEU.ALL UP2, P4 ;  /* 0x0000000000ff7886 */ /* 0x000fe20002040000 */
[----:B------:R-:W-:Y:S01]  /*4800*/  @!P4 R2UR UR9, R8 ;  /* 0x000000000809c2ca */ /* 0x000fe200000e0000 */
[----:B------:R-:W-:Y:S01]  /*4810*/  VOTEU.ALL UP1, P4 ;  /* 0x0000000000ff7886 */ /* 0x000fe20002020000 */
[----:B-1----:R-:W-:Y:S03]  /*4820*/  @!P4 IMAD.MOV.U32 R0, RZ, RZ, 0x1000 ;  /* 0x00001000ff00c424 */ /* 0x002fe600078e00ff */
[----:B------:R-:W1:Y:S01]  /*4830*/  @!P1 LDC R2, c[0x0][0xb0c] ;  /* 0x0002c300ff029b82 */ /* 0x000e620000000800 */
[----:B------:R-:W-:Y:S01]  /*4840*/  UMOV UR20, 0x0 ;  /* 0x0000000000147882 */ /* 0x000fe20000000000 */
[----:B------:R-:W-:Y:S01]  /*4850*/  UMOV UR21, 0x10000000 ;  /* 0x1000000000157882 */ /* 0x000fe20000000000 */
[----:B------:R-:W-:Y:S01]  /*4860*/  UMOV UR12, UR36 ;  /* 0x00000024000c7c82 */ /* 0x000fe20008000000 */
[----:B------:R-:W-:Y:S01]  /*4870*/  UIADD3 UR14, UPT, UPT, UR13, 0x1, URZ ;  /* 0x000000010d0e7890 */ /* 0x000fe2000fffe0ff */
[----:B------:R-:W-:Y:S01]  /*4880*/  @P3 SHF.R.U32.HI R27, RZ, 0x10, R17 ;  /* 0x00000010ff1b3819 */ /* 0x000fe20000011611 */
[----:B------:R-:W-:Y:S02]  /*4890*/  VIADD R29, R29, 0x1 ;  /* 0x000000011d1d7836 */ /* 0x000fe40000000000 */
[----:B------:R-:W-:Y:S01]  /*48a0*/  IMAD.U32 R9, RZ, RZ, UR8 ;  /* 0x00000008ff097e24 */ /* 0x000fe2000f8e00ff */
[----:B------:R-:W-:Y:S01]  /*48b0*/  @!UP2 ULEA UR8, UR13, UR7, 0xc ;  /* 0x000000070d08a291 */ /* 0x000fe2000f8e60ff */
[----:B------:R-:W-:Y:S01]  /*48c0*/  IMAD.U32 R8, RZ, RZ, UR9 ;  /* 0x00000009ff087e24 */ /* 0x000fe2000f8e00ff */
[----:B------:R-:W-:Y:S02]  /*48d0*/  UIADD3 UR9, UPT, UPT, UR15, 0xd0, URZ ;  /* 0x000000d00f097890 */ /* 0x000fe4000fffe0ff */
[----:B------:R-:W-:Y:S01]  /*48e0*/  @!P4 R2UR UR19, R9 ;  /* 0x000000000913c2ca */ /* 0x000fe200000e0000 */
[----:B------:R-:W-:Y:S01]  /*48f0*/  @!UP2 UIADD3 UR8, UPT, UPT, UR8, 0x200, URZ ;  /* 0x000002000808a890 */ /* 0x000fe2000fffe0ff */
[----:B------:R-:W-:Y:S01]  /*4900*/  @!P4 R2UR UR18, R8 ;  /* 0x000000000812c2ca */ /* 0x000fe200000e0000 */
[----:B------:R-:W-:Y:S01]  /*4910*/  UISETP.NE.AND UP5, UPT, UR14, 0x3, UPT ;  /* 0x000000030e00788c */ /* 0x000fe2000bfa5270 */
[----:B------:R-:W3:Y:S01]  /*4920*/  LDC.64 R8, c[0x0][0xb10] ;  /* 0x0002c400ff087b82 */ /* 0x000ee20000000a00 */
[----:B------:R-:W-:Y:S02]  /*4930*/  UPRMT UR16, UR37, 0x654, UR9 ;  /* 0x0000065425107896 */ /* 0x000fe40008000009 */
[----:B------:R-:W-:Y:S02]  /*4940*/  USEL UR17, URZ, 0x1, UP5 ;  /* 0x00000001ff117887 */ /* 0x000fe4000a800000 */
[----:B------:R-:W-:Y:S04]  /*4950*/  USEL UR14, UR14, URZ, UP5 ;  /* 0x000000ff0e0e7287 */ /* 0x000fe8000a800000 */
[----:B------:R-:W-:Y:S01]  /*4960*/  ULEA UR13, UR14, UR7, 0x3 ;  /* 0x000000070e0d7291 */ /* 0x000fe2000f8e18ff */
[----:B------:R-:W-:Y:S01]  /*4970*/  LOP3.LUT R32, R32, UR17, RZ, 0x3c, !PT ;  /* 0x0000001120207c12 */ /* 0x000fe2000f8e3cff */
[----:B------:R1:W-:Y:S01]  /*4980*/  @!UP1 UTMALDG.3D [UR8], [UR18], desc[UR20] ;  /* 0x00001408120095b4 */ /* 0x0003e20008011000 */
[----:B------:R5:W-:Y:S02]  /*4990*/  @!P4 SYNCS.ARRIVE.TRANS64.RED.A0TR RZ, [UR15+0xd0], R0 ;  /* 0x0000d000ffffc9a7 */ /* 0x000be4000830040f */
[----:B------:R-:W-:Y:S01]  /*49a0*/  SHF.L.U32 R20, R32, 0x1f, RZ ;  /* 0x0000001f20147819 */ /* 0x000fe200000006ff */
[C---:B---3--:R-:W-:Y:S01]  /*49b0*/  @!P1 IMAD.HI.U32 R8, R11.reuse, R8, RZ ;  /* 0x000000080b089227 */ /* 0x048fe200078e00ff */
[----:B--2---:R-:W-:Y:S02]  /*49c0*/  @!P1 ISETP.NE.AND P0, PT, R12, 0x1, PT ;  /* 0x000000010c00980c */ /* 0x004fe40003f05270 */
[----:B-1----:R-:W-:Y:S01]  /*49d0*/  @!P1 ISETP.NE.AND P2, PT, R2, 0x1, PT ;  /* 0x000000010200980c */ /* 0x002fe20003f45270 */
[----:B------:R-:W-:Y:S01]  /*49e0*/  SYNCS.ARRIVE.TRANS64.RED.A1T0 RZ, [UR16], RZ ;  /* 0x000000ffffff79a7 */ /* 0x000fe20008100410 */
[C---:B------:R-:W-:Y:S01]  /*49f0*/  @!P1 IMAD.HI.U32 R13, R10.reuse, R13, RZ ;  /* 0x0000000d0a0d9227 */ /* 0x040fe200078e00ff */
[----:B------:R-:W-:Y:S04]  /*4a00*/  @!P1 SHF.R.U32.HI R8, RZ, R9, R8 ;  /* 0x00000009ff089219 */ /* 0x000fe80000011608 */
[----:B------:R-:W-:Y:S01]  /*4a10*/  @!P1 SEL R8, R11, R8, !P2 ;  /* 0x000000080b089207 */ /* 0x000fe20005000000 */
[----:B------:R-:W1:Y:S01]  /*4a20*/  SYNCS.PHASECHK.TRANS64.TRYWAIT P5, [UR13+0xe8], R20 ;  /* 0x0000e814ff0075a7 */ /* 0x000e6200080a110d */
[----:B-----5:R-:W2:Y:S02]  /*4a30*/  @!P1 LDC R0, c[0x0][0xb20] ;  /* 0x0002c800ff009b82 */ /* 0x020ea40000000800 */
[----:B--2---:R-:W-:Y:S04]  /*4a40*/  @!P1 SHF.R.U32.HI R0, RZ, R0, R13 ;  /* 0x00000000ff009219 */ /* 0x004fe8000001160d */
[----:B------:R-:W-:Y:S05]  /*4a50*/  @!P1 SEL R9, R10, R0, !P0 ;  /* 0x000000000a099207 */ /* 0x000fea0004000000 */
[----:B------:R-:W-:Y:S02]  /*4a60*/  @!P1 IMAD.IADD R0, R9, 0x1, -R8 ;  /* 0x0000000109009824 */ /* 0x000fe400078e0a08 */
[----:B------:R-:W-:Y:S02]  /*4a70*/  @!P1 IMAD.IADD R8, R8, 0x1, -R9 ;  /* 0x0000000108089824 */ /* 0x000fe400078e0a09 */
[----:B------:R-:W-:Y:S02]  /*4a80*/  @!P1 IMAD R11, R0, R2, R11 ;  /* 0x00000002000b9224 */ /* 0x000fe400078e020b */
[----:B------:R-:W-:Y:S01]  /*4a90*/  @!P1 IMAD R10, R8, R12, R10 ;  /* 0x0000000c080a9224 */ /* 0x000fe200078e020a */
[----:B-1----:R-:W-:Y:S06]  /*4aa0*/  @!P5 BRA `(.L_x_85) ;  /* 0x0000003000f8d947 */ /* 0x002fec0003800000 */
.L_x_175:
[----:B------:R-:W-:Y:S01]  /*4ab0*/  @!P4 IADD3 R2, P0, PT, R30, 0x580, RZ ;  /* 0x000005801e02c810 */ /* 0x000fe20007f1e0ff */
[----:B------:R-:W-:Y:S01]  /*4ac0*/  UMOV UR18, 0x0 ;  /* 0x0000000000127882 */ /* 0x000fe20000000000 */
[----:B------:R-:W-:Y:S01]  /*4ad0*/  UMOV UR19, 0x10000000 ;  /* 0x1000000000137882 */ /* 0x000fe20000000000 */
[----:B------:R-:W-:Y:S01]  /*4ae0*/  VOTEU.ALL UP1, P4 ;  /* 0x0000000000ff7886 */ /* 0x000fe20002020000 */
[----:B------:R-:W-:Y:S01]  /*4af0*/  @!P4 R2UR UR9, R2 ;  /* 0x000000000209c2ca */ /* 0x000fe200000e0000 */
[----:B-1----:R-:W-:Y:S01]  /*4b00*/  @!P4 IMAD.X R0, RZ, RZ, R31, P0 ;  /* 0x000000ffff00c224 */ /* 0x002fe200000e061f */
[----:B------:R-:W-:Y:S01]  /*4b10*/  UMOV UR12, UR36 ;  /* 0x00000024000c7c82 */ /* 0x000fe20008000000 */
[----:B------:R-:W-:Y:S01]  /*4b20*/  @P3 R2UR UR36, R27 ;  /* 0x000000001b2432ca */ /* 0x000fe200000e0000 */
[----:B------:R-:W-:Y:S01]  /*4b30*/  @!UP1 ULEA UR15, UR14, UR7, 0xc ;  /* 0x000000070e0f9291 */ /* 0x000fe2000f8e60ff */
[----:B------:R-:W-:Y:S01]  /*4b40*/  ISETP.NE.AND P0, PT, R29, 0x2, PT ;  /* 0x000000021d00780c */ /* 0x000fe20003f05270 */
[----:B------:R-:W-:Y:S01]  /*4b50*/  @!UP1 UIADD3 UR10, UPT, UPT, UR10, 0x20, URZ ;  /* 0x000000200a0a9890 */ /* 0x000fe2000fffe0ff */
[----:B------:R-:W-:Y:S01]  /*4b60*/  @!P4 R2UR UR8, R0 ;  /* 0x000000000008c2ca */ /* 0x000fe200000e0000 */
[----:B------:R-:W-:Y:S01]  /*4b70*/  IMAD.IADD R20, R10, 0x1, R58 ;  /* 0x000000010a147824 */ /* 0x000fe200078e023a */
[----:B------:R-:W-:Y:S01]  /*4b80*/  SEL R0, RZ, 0x1, P0 ;  /* 0x00000001ff007807 */ /* 0x000fe20000000000 */
[----:B------:R-:W-:Y:S01]  /*4b90*/  IMAD.IADD R21, R11, 0x1, R59 ;  /* 0x000000010b157824 */ /* 0x000fe200078e023b */
[----:B------:R-:W-:Y:S02]  /*4ba0*/  SEL R29, R29, RZ, P0 ;  /* 0x000000ff1d1d7207 */ /* 0x000fe40000000000 */
[----:B------:R-:W-:Y:S01]  /*4bb0*/  IMAD.U32 R8, RZ, RZ, UR9 ;  /* 0x00000009ff087e24 */ /* 0x000fe2000f8e00ff */
[----:B------:R-:W-:Y:S01]  /*4bc0*/  UIADD3 UR9, UPT, UPT, UR13, 0xd0, URZ ;  /* 0x000000d00d097890 */ /* 0x000fe2000fffe0ff */
[----:B------:R-:W-:Y:S03]  /*4bd0*/  LOP3.LUT R28, R28, R0, RZ, 0x3c, !PT ;  /* 0x000000001c1c7212 */ /* 0x000fe600078e3cff */
[----:B------:R-:W-:Y:S02]  /*4be0*/  @!P4 R2UR UR16, R8 ;  /* 0x000000000810c2ca */ /* 0x000fe400000e0000 */
[----:B------:R-:W-:Y:S01]  /*4bf0*/  IMAD.U32 R9, RZ, RZ, UR8 ;  /* 0x00000008ff097e24 */ /* 0x000fe2000f8e00ff */
[----:B------:R-:W-:Y:S01]  /*4c00*/  @!UP1 UIADD3 UR8, UPT, UPT, UR15, 0x200, URZ ;  /* 0x000002000f089890 */ /* 0x000fe2000fffe0ff */
[----:B------:R-:W-:Y:S01]  /*4c10*/  VOTEU.ALL UP1, P4 ;  /* 0x0000000000ff7886 */ /* 0x000fe20002020000 */
[----:B------:R-:W-:Y:S02]  /*4c20*/  UPRMT UR15, UR37, 0x654, UR9 ;  /* 0x00000654250f7896 */ /* 0x000fe40008000009 */
[----:B------:R-:W-:Y:S11]  /*4c30*/  @!P4 R2UR UR17, R9 ;  /* 0x000000000911c2ca */ /* 0x000ff600000e0000 */
[----:B------:R-:W-:Y:S02]  /*4c40*/  @!UPT UIADD3 URZ, UPT, UPT, URZ, URZ, URZ ;  /* 0x000000fffffff290 */ /* 0x000fe4000fffe0ff */
[----:B------:R2:W-:Y:S01]  /*4c50*/  @!UP1 UTMALDG.3D [UR8], [UR16], desc[UR18] ;  /* 0x00001208100095b4 */ /* 0x0005e20008011000 */
[----:B------:R2:W-:Y:S01]  /*4c60*/  @!P4 SYNCS.ARRIVE.TRANS64.RED.A0TR RZ, [UR13+0xd0], R25 ;  /* 0x0000d019ffffc9a7 */ /* 0x0005e2000830040d */
[----:B------:R-:W-:Y:S04]  /*4c70*/  UIADD3 UR13, UPT, UPT, UR14, 0x1, URZ ;  /* 0x000000010e0d7890 */ /* 0x000fe8000fffe0ff */
[----:B------:R-:W-:Y:S04]  /*4c80*/  UISETP.NE.AND UP1, UPT, UR13, 0x3, UPT ;  /* 0x000000030d00788c */ /* 0x000fe8000bf25270 */
[----:B------:R-:W-:Y:S02]  /*4c90*/  USEL UR14, URZ, 0x1, UP1 ;  /* 0x00000001ff0e7887 */ /* 0x000fe40008800000 */
[----:B------:R-:W-:Y:S02]  /*4ca0*/  USEL UR13, UR13, URZ, UP1 ;  /* 0x000000ff0d0d7287 */ /* 0x000fe40008800000 */
[----:B------:R-:W-:Y:S02]  /*4cb0*/  UPLOP3.LUT UP1, UPT, UPT, UPT, UPT, 0x80, 0x8 ;  /* 0x000000000008789c */ /* 0x000fe40003f2f070 */
[----:B------:R-:W-:Y:S01]  /*4cc0*/  LOP3.LUT R32, R32, UR14, RZ, 0x3c, !PT ;  /* 0x0000000e20207c12 */ /* 0x000fe2000f8e3cff */
[----:B------:R-:W-:Y:S01]  /*4cd0*/  SYNCS.ARRIVE.TRANS64.RED.A1T0 RZ, [UR15], RZ ;  /* 0x000000ffffff79a7 */ /* 0x000fe2000810040f */
[----:B------:R-:W-:Y:S07]  /*4ce0*/  @P3 BRA `(.L_x_86) ;  /* 0xfffffff4001c3947 */ /* 0x000fee000383ffff */
[----:B------:R-:W-:Y:S01]  /*4cf0*/  UIADD3 UR7, UPT, UPT, UR7, 0xe8, URZ ;  /* 0x000000e807077890 */ /* 0x000fe2000fffe0ff */
[----:B------:R-:W-:-:S03]  /*4d00*/  SHF.L.U32 R2, R32, 0x1f, RZ ;  /* 0x0000001f20027819 */ /* 0x000fc600000006ff */
[----:B------:R-:W-:-:S09]  /*4d10*/  ULEA UR4, UR13, UR7, 0x3 ;  /* 0x000000070d047291 */ /* 0x000fd2000f8e18ff */
[----:B------:R-:W1:Y:S02]  /*4d20*/  SYNCS.PHASECHK.TRANS64.TRYWAIT P0, [UR4], R2 ;  /* 0x00000002ff0075a7 */ /* 0x000e640008001104 */
[----:B-1----:R-:W-:Y:S05]  /*4d30*/  @!P0 BRA `(.L_x_87) ;  /* 0x00000030006c8947 */ /* 0x002fea0003800000 */
.L_x_177:
        /* <DEDUP_REMOVED lines=9> */
.L_x_179:
[----:B------:R-:W-:-:S04]  /*4dd0*/  UIADD3 UR5, UPT, UPT, UR5, 0x1, URZ ;  /* 0x0000000105057890 */ /* 0x000fc8000fffe0ff */
[----:B------:R-:W-:-:S04]  /*4de0*/  UISETP.NE.AND UP0, UPT, UR5, 0x3, UPT ;  /* 0x000000030500788c */ /* 0x000fc8000bf05270 */
[----:B------:R-:W-:Y:S02]  /*4df0*/  USEL UR4, URZ, 0x1, UP0 ;  /* 0x00000001ff047887 */ /* 0x000fe40008000000 */
[----:B------:R-:W-:-:S04]  /*4e00*/  USEL UR5, UR5, URZ, UP0 ;  /* 0x000000ff05057287 */ /* 0x000fc80008000000 */
[----:B------:R-:W-:Y:S01]  /*4e10*/  ULEA UR5, UR5, UR7, 0x3 ;  /* 0x0000000705057291 */ /* 0x000fe2000f8e18ff */
[----:B-1----:R-:W-:-:S04]  /*4e20*/  LOP3.LUT R2, R32, UR4, RZ, 0x3c, !PT ;  /* 0x0000000420027c12 */ /* 0x002fc8000f8e3cff */
[----:B------:R-:W-:Y:S01]  /*4e30*/  SHF.L.U32 R2, R2, 0x1f, RZ ;  /* 0x0000001f02027819 */ /* 0x000fe200000006ff */
[----:B------:R-:W-:-:S07]  /*4e40*/  IMAD.U32 R0, RZ, RZ, UR5 ;  /* 0x00000005ff007e24 */ /* 0x000fce000f8e00ff */
.L_x_89:
[----:B-1----:R1:W3:Y:S02]  /*4e50*/  SYNCS.PHASECHK.TRANS64.TRYWAIT P0, [R0+URZ], R2 ;  /* 0x00000002000075a7 */ /* 0x0022e400080011ff */
[----:B---3--:R-:W-:Y:S05]  /*4e60*/  @!P0 NANOSLEEP.SYNCS 0x989680 ;  /* 0x009896800000895d */ /* 0x008fea0003900000 */
[----:B------:R-:W3:Y:S02]  /*4e70*/  @!P0 SYNCS.PHASECHK.TRANS64 P0, [R0+URZ], R2 ;  /* 0x00000002000085a7 */ /* 0x000ee400080010ff */
[----:B--23--:R-:W-:Y:S05]  /*4e80*/  @P0 EXIT ;  /* 0x000000000000094d */ /* 0x00cfea0003800000 */
[----:B------:R-:W-:Y:S05]  /*4e90*/  BRA `(.L_x_89) ;  /* 0xfffffffc00ec7947 */ /* 0x000fea000383ffff */
.L_x_77:
[----:B------:R-:W-:-:S06]  /*4ea0*/  UISETP.GE.AND UP1, UPT, UR8, 0x4, UPT ;  /* 0x000000040800788c */ /* 0x000fcc000bf26270 */
[----:B------:R-:W-:-:S13]  /*4eb0*/  PLOP3.LUT P0, PT, PT, PT, UP1, 0x80, 0x8 ;  /* 0x000000000008781c */ /* 0x000fda0003f0f018 */
[----:B------:R-:W-:Y:S05]  /*4ec0*/  @!P0 EXIT ;  /* 0x000000000000894d */ /* 0x000fea0003800000 */
[----:B------:R-:W-:Y:S01]  /*4ed0*/  BAR.SYNC.DEFER_BLOCKING 0x6, 0xa0 ;  /* 0x0182800000007b1d */ /* 0x000fe20000010000 */
[C---:B------:R-:W-:Y:S01]  /*4ee0*/  IMAD.SHL.U32 R3, R70.reuse, 0x20, RZ ;  /* 0x0000002046037824 */ /* 0x040fe200078e00ff */
[----:B------:R-:W-:Y:S01]  /*4ef0*/  SHF.R.U32.HI R4, RZ, 0x1, R70 ;  /* 0x00000001ff047819 */ /* 0x000fe20000011646 */
[C---:B------:R-:W-:Y:S01]  /*4f00*/  IMAD.SHL.U32 R64, R70.reuse, 0x10, RZ ;  /* 0x0000001046407824 */ /* 0x040fe200078e00ff */
[C---:B------:R-:W-:Y:S01]  /*4f10*/  LOP3.LUT P0, RZ, R70.reuse, 0x4, RZ, 0xc0, !PT ;  /* 0x0000000446ff7812 */ /* 0x040fe2000780c0ff */
[----:B------:R-:W-:Y:S01]  /*4f20*/  IMAD.U32 R32, R70, 0x10000, RZ ;  /* 0x0001000046207824 */ /* 0x000fe200078e00ff */
[----:B------:R-:W-:Y:S02]  /*4f30*/  UMOV UR48, 0x400 ;  /* 0x0000040000307882 */ /* 0x000fe40000000000 */
[----:B------:R-:W1:Y:S01]  /*4f40*/  LDC R63, c[0x0][0x370] ;  /* 0x0000dc00ff3f7b82 */ /* 0x000e620000000800 */
[----:B------:R-:W-:Y:S01]  /*4f50*/  ULEA UR48, UR37, UR48, 0x18 ;  /* 0x0000003025307291 */ /* 0x000fe2000f8ec0ff */
[----:B------:R-:W-:Y:S01]  /*4f60*/  LOP3.LUT R2, R3, 0xc0, RZ, 0xc0, !PT ;  /* 0x000000c003027812 */ /* 0x000fe200078ec0ff */
[----:B------:R-:W-:Y:S01]  /*4f70*/  IMAD.MOV.U32 R69, RZ, RZ, 0x10 ;  /* 0x00000010ff457424 */ /* 0x000fe200078e00ff */
[----:B------:R-:W-:Y:S01]  /*4f80*/  LOP3.LUT R64, R64, 0x600, RZ, 0xc0, !PT ;  /* 0x0000060040407812 */ /* 0x000fe200078ec0ff */
[----:B------:R-:W-:Y:S01]  /*4f90*/  IMAD.MOV.U32 R31, RZ, RZ, RZ ;  /* 0x000000ffff1f7224 */ /* 0x000fe200078e00ff */
[----:B------:R-:W-:Y:S01]  /*4fa0*/  LOP3.LUT R4, R2, 0x8, R4, 0xf8, !PT ;  /* 0x0000000802047812 */ /* 0x000fe200078ef804 */
[----:B------:R-:W-:Y:S01]  /*4fb0*/  IMAD.SHL.U32 R2, R70, 0x4, RZ ;  /* 0x0000000446027824 */ /* 0x000fe200078e00ff */
[----:B------:R-:W2:Y:S01]  /*4fc0*/  LDC R28, c[0x0][0xb0c] ;  /* 0x0002c300ff1c7b82 */ /* 0x000ea20000000800 */
[--C-:B------:R-:W-:Y:S01]  /*4fd0*/  LOP3.LUT R64, R64, 0x20, R3.reuse, 0xf8, !PT ;  /* 0x0000002040407812 */ /* 0x100fe200078ef803 */
[----:B------:R-:W-:Y:S01]  /*4fe0*/  IMAD.MOV.U32 R68, RZ, RZ, RZ ;  /* 0x000000ffff447224 */ /* 0x000fe200078e00ff */
[----:B------:R-:W-:Y:S01]  /*4ff0*/  LOP3.LUT R32, R32, 0x600000, RZ, 0xc0, !PT ;  /* 0x0060000020207812 */ /* 0x000fe200078ec0ff */
[----:B------:R-:W-:Y:S01]  /*5000*/  IMAD.MOV.U32 R73, RZ, RZ, RZ ;  /* 0x000000ffff497224 */ /* 0x000fe200078e00ff */
[----:B------:R-:W-:Y:S01]  /*5010*/  LOP3.LUT R2, R4, 0x18, R2, 0x78, !PT ;  /* 0x0000001804027812 */ /* 0x000fe200078e7802 */
[----:B------:R-:W-:Y:S01]  /*5020*/  IMAD.MOV.U32 R67, RZ, RZ, RZ ;  /* 0x000000ffff437224 */ /* 0x000fe200078e00ff */
[----:B------:R-:W-:Y:S01]  /*5030*/  LOP3.LUT R64, R64, 0x100, R3, 0xf8, !PT ;  /* 0x0000010040407812 */ /* 0x000fe200078ef803 */
[----:B------:R-:W4:Y:S01]  /*5040*/  LDC R61, c[0x0][0xb20] ;  /* 0x0002c800ff3d7b82 */ /* 0x000f220000000800 */
[----:B------:R-:W3:Y:S01]  /*5050*/  LDS R0, [UR48+0x1c0] ;  /* 0x0001c030ff007984 */ /* 0x000ee20008000800 */
[----:B------:R-:W-:Y:S01]  /*5060*/  LOP3.LUT R70, R70, 0x60, RZ, 0xc0, !PT ;  /* 0x0000006046467812 */ /* 0x000fe200078ec0ff */
[----:B------:R-:W1:Y:S01]  /*5070*/  LDCU.64 UR54, c[0x0][0x348] ;  /* 0x00006900ff3677ac */ /* 0x000e620008000a00 */
[----:B------:R-:W-:-:S02]  /*5080*/  LOP3.LUT R64, R64, R2, RZ, 0xfc, !PT ;  /* 0x0000000240407212 */ /* 0x000fc400078efcff */
[----:B------:R-:W-:Y:S01]  /*5090*/  SEL R69, R69, 0xfffffff0, !P0 ;  /* 0xfffffff045457807 */ /* 0x000fe20004000000 */
[----:B------:R-:W1:Y:S01]  /*50a0*/  LDCU.64 UR38, c[0x0][0x888] ;  /* 0x00011100ff2677ac */ /* 0x000e620008000a00 */
[----:B------:R-:W1:Y:S01]  /*50b0*/  LDC R27, c[0x0][0xb30] ;  /* 0x0002cc00ff1b7b82 */ /* 0x000e620000000800 */
[----:B------:R-:W1:Y:S01]  /*50c0*/  LDCU.64 UR44, c[0x0][0x890] ;  /* 0x00011200ff2c77ac */ /* 0x000e620008000a00 */
[----:B------:R-:W-:-:S06]  /*50d0*/  UMOV UR51, 0x1 ;  /* 0x0000000100337882 */ /* 0x000fcc0000000000 */
[----:B------:R-:W1:Y:S01]  /*50e0*/  LDC.64 R56, c[0x0][0xb10] ;  /* 0x0002c400ff387b82 */ /* 0x000e620000000a00 */
[----:B------:R-:W-:Y:S01]  /*50f0*/  UMOV UR56, URZ ;  /* 0x000000ff00387c82 */ /* 0x000fe20008000000 */
[----:B------:R-:W-:Y:S01]  /*5100*/  UIADD3 UR52, UPT, UPT, UR48, 0x200, URZ ;  /* 0x0000020030347890 */ /* 0x000fe2000fffe0ff */
[----:B------:R-:W-:Y:S01]  /*5110*/  UMOV UR50, URZ ;  /* 0x000000ff00327c82 */ /* 0x000fe20008000000 */
[----:B------:R-:W-:-:S04]  /*5120*/  UMOV UR49, URZ ;  /* 0x000000ff00317c82 */ /* 0x000fc80008000000 */
[----:B------:R-:W1:Y:S08]  /*5130*/  LDC.64 R24, c[0x0][0xb18] ;  /* 0x0002c600ff187b82 */ /* 0x000e700000000a00 */
[----:B------:R-:W1:Y:S08]  /*5140*/  LDC.64 R22, c[0x0][0xb28] ;  /* 0x0002ca00ff167b82 */ /* 0x000e700000000a00 */
[----:B------:R-:W1:Y:S01]  /*5150*/  LDC.64 R54, c[0x0][0x8b0] ;  /* 0x00022c00ff367b82 */ /* 0x000e620000000a00 */
[----:B---3--:R-:W-:-:S07]  /*5160*/  IMAD.IADD R32, R0, 0x1, R32 ;  /* 0x0000000100207824 */ /* 0x008fce00078e0220 */
[----:B------:R-:W3:Y:S08]  /*5170*/  LDC.64 R52, c[0x0][0x8a8] ;  /* 0x00022a00ff347b82 */ /* 0x000ef00000000a00 */
[----:B--2-4-:R-:W1:Y:S02]  /*5180*/  LDC R62, c[0x0][0x374] ;  /* 0x0000dd00ff3e7b82 */ /* 0x014e640000000800 */
.L_x_120:
[----:B------:R-:W-:Y:S02]  /*5190*/  LEA R0, R73, UR48, 0x3 ;  /* 0x0000003049007c11 */ /* 0x000fe4000f8e18ff */
[----:B------:R-:W-:Y:S02]  /*51a0*/  SHF.L.U32 R2, R67, 0x1f, RZ ;  /* 0x0000001f43027819 */ /* 0x000fe400000006ff */
[----:B-1----:R-:W-:Y:S02]  /*51b0*/  LEA R16, R73, UR48, 0x4 ;  /* 0x0000003049107c11 */ /* 0x002fe4000f8e20ff */
[----:B------:R-:W2:Y:S02]  /*51c0*/  SYNCS.PHASECHK.TRANS64.TRYWAIT P0, [R0+URZ+0x110], R2 ;  /* 0x00011002000075a7 */ /* 0x000ea400080011ff */
[----:B--2---:R-:W-:Y:S05]  /*51d0*/  @!P0 BRA `(.L_x_90) ;  /* 0x0000002c00748947 */ /* 0x004fea0003800000 */
.L_x_180:
[----:B------:R-:W4:Y:S01]  /*51e0*/  LDC.64 R10, c[0x0][0xb10] ;  /* 0x0002c400ff0a7b82 */ /* 0x000f220000000a00 */
[----:B------:R-:W3:Y:S01]  /*51f0*/  LDS.128 R16, [R16+0x1a0] ;  /* 0x0001a00010107984 */ /* 0x000ee20000000c00 */
[----:B-1----:R-:W-:Y:S01]  /*5200*/  ISETP.NE.AND P1, PT, R27, 0x1, PT ;  /* 0x000000011b00780c */ /* 0x002fe20003f25270 */
[----:B--2---:R-:W-:Y:S01]  /*5210*/  VIADD R0, R0, 0x120 ;  /* 0x0000012000007836 */ /* 0x004fe20000000000 */
[----:B------:R-:W-:Y:S04]  /*5220*/  ISETP.GE.AND P0, PT, R26, 0x1, PT ;  /* 0x000000011a00780c */ /* 0x000fe80003f06270 */
[----:B------:R-:W1:Y:S01]  /*5230*/  LDC.64 R8, c[0x0][0xb18] ;  /* 0x0002c600ff087b82 */ /* 0x000e620000000a00 */
[----:B------:R-:W-:Y:S01]  /*5240*/  PRMT R0, RZ, 0x654, R0 ;  /* 0x00000654ff007816 */ /* 0x000fe20000000000 */
[----:B------:R-:W-:Y:S01]  /*5250*/  @!PT LDS RZ, [RZ] ;  /* 0x00000000fffff984 */ /* 0x000fe20000000800 */
[----:B------:R-:W-:Y:S01]  /*5260*/  @!PT LDS RZ, [RZ] ;  /* 0x00000000fffff984 */ /* 0x000fe20000000800 */
[----:B------:R-:W-:Y:S01]  /*5270*/  @!PT LDS RZ, [RZ] ;  /* 0x00000000fffff984 */ /* 0x000fe20000000800 */
[----:B------:R-:W-:Y:S01]  /*5280*/  @!PT LDS RZ, [RZ] ;  /* 0x00000000fffff984 */ /* 0x000fe20000000800 */
[----:B------:R2:W-:Y:S06]  /*5290*/  MEMBAR.ALL.CTA ;  /* 0x0000000000007992 */ /* 0x0005ec0000008000 */
[----:B--2---:R-:W2:Y:S01]  /*52a0*/  FENCE.VIEW.ASYNC.S ;  /* 0x00000000000073c6 */ /* 0x004ea20000000000 */
[----:B------:R-:W1:Y:S08]  /*52b0*/  @!P1 LDC R12, c[0x0][0xb20] ;  /* 0x0002c800ff0c9b82 */ /* 0x000e700000000800 */
[----:B------:R-:W1:Y:S01]  /*52c0*/  @!P1 LDC R7, c[0x0][0xb0c] ;  /* 0x0002c300ff079b82 */ /* 0x000e620000000800 */
[----:B--2---:R2:W-:Y:S01]  /*52d0*/  SYNCS.ARRIVE.TRANS64.RED.A1T0 RZ, [R0+URZ], RZ ;  /* 0x000000ff00ff79a7 */ /* 0x0045e200081004ff */
[----:B---3--:R-:W-:Y:S04]  /*52e0*/  LOP3.LUT P4, RZ, R18, 0x1, RZ, 0xc0, !PT ;  /* 0x0000000112ff7812 */ /* 0x008fe8000788c0ff */
[----:B------:R-:W-:Y:S09]  /*52f0*/  P2R R71, PR, RZ, 0x10 ;  /* 0x00000010ff477803 */ /* 0x000ff20000000000 */
[----:B------:R-:W-:Y:S02]  /*5300*/  @P4 MOV R30, R16 ;  /* 0x00000010001e4202 */ /* 0x000fe40000000f00 */
[----:B------:R-:W-:Y:S01]  /*5310*/  @P4 LOP3.LUT R29, R17, 0xffff, RZ, 0xc0, !PT ;  /* 0x0000ffff111d4812 */ /* 0x000fe200078ec0ff */
[----:B--2-4-:R-:W-:Y:S06]  /*5320*/  @!P0 BRA `(.L_x_91) ;  /* 0x0000000000a48947 */ /* 0x014fec0003800000 */
[----:B------:R-:W-:Y:S01]  /*5330*/  IMAD.HI.U32 R0, R62, R25, RZ ;  /* 0x000000193e007227 */ /* 0x000fe200078e00ff */
[----:B------:R-:W-:Y:S02]  /*5340*/  ISETP.NE.AND P0, PT, R24, 0x1, PT ;  /* 0x000000011800780c */ /* 0x000fe40003f05270 */
[----:B------:R-:W-:Y:S01]  /*5350*/  ISETP.NE.AND P2, PT, R26, 0x1, PT ;  /* 0x000000011a00780c */ /* 0x000fe20003f45270 */
[----:B------:R-:W-:Y:S01]  /*5360*/  IMAD.HI.U32 R4, R63, R56, RZ ;  /* 0x000000383f047227 */ /* 0x000fe200078e00ff */
[----:B------:R-:W-:Y:S02]  /*5370*/  SHF.R.U32.HI R0, RZ, R61, R0 ;  /* 0x0000003dff007219 */ /* 0x000fe40000011600 */
[----:B------:R-:W-:Y:S01]  /*5380*/  ISETP.NE.AND P3, PT, R28, 0x1, PT ;  /* 0x000000011c00780c */ /* 0x000fe20003f65270 */
[----:B------:R-:W-:Y:S01]  /*5390*/  IMAD.HI.U32 R6, R29, R25, RZ ;  /* 0x000000191d067227 */ /* 0x000fe200078e00ff */
[-C--:B------:R-:W-:Y:S02]  /*53a0*/  SHF.R.U32.HI R4, RZ, R57.reuse, R4 ;  /* 0x00000039ff047219 */ /* 0x080fe40000011604 */
[----:B------:R-:W-:Y:S01]  /*53b0*/  SEL R0, R62, R0, !P0 ;  /* 0x000000003e007207 */ /* 0x000fe20004000000 */
[----:B------:R-:W-:Y:S01]  /*53c0*/  IMAD.HI.U32 R5, R30, R56, RZ ;  /* 0x000000381e057227 */ /* 0x000fe200078e00ff */
[----:B------:R-:W-:Y:S03]  /*53d0*/  SEL R4, R63, R4, !P3 ;  /* 0x000000043f047207 */ /* 0x000fe60005800000 */
[-C--:B------:R-:W-:Y:S01]  /*53e0*/  IMAD.HI.U32 R3, R0, R22.reuse, RZ ;  /* 0x0000001600037227 */ /* 0x080fe200078e00ff */
[----:B------:R-:W-:Y:S03]  /*53f0*/  SHF.R.U32.HI R5, RZ, R57, R5 ;  /* 0x00000039ff057219 */ /* 0x000fe60000011605 */
[----:B------:R-:W-:Y:S01]  /*5400*/  IMAD.HI.U32 R2, R4, R22, RZ ;  /* 0x0000001604027227 */ /* 0x000fe200078e00ff */
[----:B------:R-:W-:Y:S02]  /*5410*/  @P2 SHF.R.U32.HI R0, RZ, R23, R3 ;  /* 0x00000017ff002219 */ /* 0x000fe40000011603 */
[----:B------:R-:W-:Y:S02]  /*5420*/  SHF.R.U32.HI R3, RZ, R61, R6 ;  /* 0x0000003dff037219 */ /* 0x000fe40000011606 */
[----:B------:R-:W-:Y:S01]  /*5430*/  @P2 SHF.R.U32.HI R4, RZ, R23, R2 ;  /* 0x00000017ff042219 */ /* 0x000fe20000011602 */
[----:B------:R-:W-:Y:S01]  /*5440*/  IMAD R0, R26, R0, RZ ;  /* 0x000000001a007224 */ /* 0x000fe200078e02ff */
[----:B------:R-:W-:Y:S02]  /*5450*/  SEL R3, R29, R3, !P0 ;  /* 0x000000031d037207 */ /* 0x000fe40004000000 */
[----:B------:R-:W-:Y:S01]  /*5460*/  SEL R2, R30, R5, !P3 ;  /* 0x000000051e027207 */ /* 0x000fe20005800000 */
[----:B------:R-:W-:Y:S01]  /*5470*/  IMAD R5, R26, R4, RZ ;  /* 0x000000041a057224 */ /* 0x000fe200078e02ff */
[C---:B------:R-:W-:Y:S01]  /*5480*/  ISETP.GE.AND P0, PT, R3.reuse, R0, PT ;  /* 0x000000000300720c */ /* 0x040fe20003f06270 */
[C---:B------:R-:W-:Y:S03]  /*5490*/  IMAD.HI.U32 R0, R3.reuse, R22, RZ ;  /* 0x0000001603007227 */ /* 0x040fe600078e00ff */
[C---:B------:R-:W-:Y:S02]  /*54a0*/  ISETP.GE.OR P0, PT, R2.reuse, R5, P0 ;  /* 0x000000050200720c */ /* 0x040fe40000706670 */
[----:B------:R-:W-:Y:S04]  /*54b0*/  SHF.R.U32.HI R0, RZ, R23, R0 ;  /* 0x00000017ff007219 */ /* 0x000fe80000011600 */
[C---:B------:R-:W-:Y:S05]  /*54c0*/  SEL R6, R3.reuse, R0, !P2 ;  /* 0x0000000003067207 */ /* 0x040fea0005000000 */
        /* <DEDUP_REMOVED lines=14> */
[----:B------:R-:W-:Y:S07]  /*55b0*/  IMAD R29, R3, R24, R29 ;  /* 0x00000018031d7224 */ /* 0x000fee00078e021d */
.L_x_91:
[----:B-1----:R-:W-:Y:S01]  /*55c0*/  @!P1 ISETP.NE.AND P0, PT, R8, 0x1, PT ;  /* 0x000000010800980c */ /* 0x002fe20003f05270 */
[----:B------:R-:W-:Y:S01]  /*55d0*/  @!P1 IMAD.HI.U32 R0, R30, R10, RZ ;  /* 0x0000000a1e009227 */ /* 0x000fe200078e00ff */
[----:B------:R-:W-:Y:S01]  /*55e0*/  @!P1 ISETP.NE.AND P2, PT, R7, 0x1, PT ;  /* 0x000000010700980c */ /* 0x000fe20003f45270 */
[----:B------:R-:W-:Y:S01]  /*55f0*/  ULOP3.LUT UP0, URZ, UR52, 0x1b0, URZ, 0xc0, !UPT ;  /* 0x000001b034ff7892 */ /* 0x000fe2000f80c0ff */
[----:B------:R-:W-:Y:S01]  /*5600*/  R2UR UR42, R21 ;  /* 0x00000000152a72ca */ /* 0x000fe200000e0000 */
[----:B------:R-:W-:Y:S01]  /*5610*/  @!P1 IMAD.HI.U32 R2, R29, R9, RZ ;  /* 0x000000091d029227 */ /* 0x000fe200078e00ff */
[----:B------:R-:W-:Y:S02]  /*5620*/  @!P1 SHF.R.U32.HI R0, RZ, R11, R0 ;  /* 0x0000000bff009219 */ /* 0x000fe40000011600 */
[----:B------:R-:W-:Y:S01]  /*5630*/  R2UR UR41, R20 ;  /* 0x00000000142972ca */ /* 0x000fe200000e0000 */
[----:B------:R-:W-:Y:S01]  /*5640*/  VIADD R73, R73, 0x1 ;  /* 0x0000000149497836 */ /* 0x000fe20000000000 */
[----:B------:R-:W-:Y:S02]  /*5650*/  @!P1 SHF.R.U32.HI R2, RZ, R12, R2 ;  /* 0x0000000cff029219 */ /* 0x000fe40000011602 */
[----:B------:R-:W-:Y:S02]  /*5660*/  @!P1 SEL R3, R30, R0, !P2 ;  /* 0x000000001e039207 */ /* 0x000fe40005000000 */
[----:B------:R-:W-:Y:S02]  /*5670*/  @!P1 SEL R2, R29, R2, !P0 ;  /* 0x000000021d029207 */ /* 0x000fe40004000000 */
[----:B------:R-:W-:Y:S01]  /*5680*/  @P4 SHF.R.U32.HI R66, RZ, 0x10, R17 ;  /* 0x00000010ff424819 */ /* 0x000fe20000011611 */
[----:B------:R-:W-:Y:S02]  /*5690*/  USHF.L.U32 UR42, UR42, 0x6, URZ ;  /* 0x000000062a2a7899 */ /* 0x000fe400080006ff */
[----:B------:R-:W-:Y:S02]  /*56a0*/  @!P1 IMAD.IADD R0, R2, 0x1, -R3 ;  /* 0x0000000102009824 */ /* 0x000fe400078e0a03 */
[----:B------:R-:W-:Y:S01]  /*56b0*/  @!P1 IMAD.IADD R2, R3, 0x1, -R2 ;  /* 0x0000000103029824 */ /* 0x000fe200078e0a02 */
[----:B------:R-:W-:Y:S01]  /*56c0*/  USHF.L.U32 UR41, UR41, 0x6, URZ ;  /* 0x0000000629297899 */ /* 0x000fe200080006ff */
[----:B------:R-:W-:Y:S02]  /*56d0*/  @!P1 IMAD R30, R0, R7, R30 ;  /* 0x00000007001e9224 */ /* 0x000fe400078e021e */
[----:B------:R-:W-:Y:S01]  /*56e0*/  @!P1 IMAD R29, R2, R8, R29 ;  /* 0x00000008021d9224 */ /* 0x000fe200078e021d */
[----:B------:R-:W-:Y:S08]  /*56f0*/  BRA.U !UP0, `(.L_x_92) ;  /* 0x00000001087c7547 */ /* 0x000ff0000b800000 */
[----:B------:R-:W1:Y:S01]  /*5700*/  LDCU.64 UR8, c[0x4][0x80] ;  /* 0x01001000ff0877ac */ /* 0x000e620008000a00 */
[----:B------:R-:W-:Y:S01]  /*5710*/  MOV R2, 0x0 ;  /* 0x0000000000027802 */ /* 0x000fe20000000f00 */
[----:B------:R-:W-:Y:S02]  /*5720*/  HFMA2 R12, -RZ, RZ, 0, 5.9604644775390625e-08 ;  /* 0x00000001ff0c7431 */ /* 0x000fe400000001ff */
[----:B------:R-:W-:Y:S01]  /*5730*/  IMAD.MOV.U32 R8, RZ, RZ, 0x70 ;  /* 0x00000070ff087424 */ /* 0x000fe200078e00ff */
[----:B------:R2:W3:Y:S01]  /*5740*/  LDC.64 R14, c[0x4][R2] ;  /* 0x01000000020e7b82 */ /* 0x0004e20000000a00 */
[----:B------:R-:W4:Y:S01]  /*5750*/  LDCU.64 UR6, c[0x4][0x88] ;  /* 0x01001100ff0677ac */ /* 0x000f220008000a00 */
[----:B------:R-:W-:Y:S01]  /*5760*/  IMAD.MOV.U32 R13, RZ, RZ, RZ ;  /* 0x000000ffff0d7224 */ /* 0x000fe200078e00ff */
[----:B------:R-:W2:Y:S01]  /*5770*/  LDCU.64 UR4, c[0x4][0x8] ;  /* 0x01000100ff0477ac */ /* 0x000ea20008000a00 */
[----:B-1----:R-:W-:Y:S01]  /*5780*/  MOV R5, UR9 ;  /* 0x0000000900057c02 */ /* 0x002fe20008000f00 */
[----:B------:R-:W-:Y:S01]  /*5790*/  IMAD.U32 R4, RZ, RZ, UR8 ;  /* 0x00000008ff047e24 */ /* 0x000fe2000f8e00ff */
[----:B----4-:R-:W-:Y:S01]  /*57a0*/  MOV R7, UR7 ;  /* 0x0000000700077c02 */ /* 0x010fe20008000f00 */
[----:B------:R-:W-:Y:S01]  /*57b0*/  IMAD.U32 R6, RZ, RZ, UR6 ;  /* 0x00000006ff067e24 */ /* 0x000fe2000f8e00ff */
[----:B--2---:R-:W-:Y:S01]  /*57c0*/  MOV R11, UR5 ;  /* 0x00000005000b7c02 */ /* 0x004fe20008000f00 */
[----:B------:R-:W-:Y:S02]  /*57d0*/  IMAD.U32 R10, RZ, RZ, UR4 ;  /* 0x00000004ff0a7e24 */ /* 0x000fe4000f8e00ff */
[----:B------:R-:W-:Y:S07]  /*57e0*/  LEPC R20, `(.L_x_93) ;  /* 0x000000001014794e */ /* 0x000fee0000000000 */
[----:B---3-5:R-:W-:Y:S05]  /*57f0*/  CALL.ABS.NOINC R14 ;  /* 0x000000000e007343 */ /* 0x028fea0003c00000 */
.L_x_93:
[----:B------:R-:W1:Y:S01]  /*5800*/  LDCU.64 UR8, c[0x4][0x80] ;  /* 0x01001000ff0877ac */ /* 0x000e620008000a00 */
[----:B------:R-:W2:Y:S01]  /*5810*/  LDC.64 R2, c[0x4][R2] ;  /* 0x0100000002027b82 */ /* 0x000ea20000000a00 */
[----:B------:R-:W-:Y:S02]  /*5820*/  HFMA2 R12, -RZ, RZ, 0, 5.9604644775390625e-08 ;  /* 0x00000001ff0c7431 */ /* 0x000fe400000001ff */
[----:B------:R-:W-:Y:S02]  /*5830*/  IMAD.MOV.U32 R8, RZ, RZ, 0x70 ;  /* 0x00000070ff087424 */ /* 0x000fe400078e00ff */
[----:B------:R-:W-:Y:S01]  /*5840*/  IMAD.MOV.U32 R13, RZ, RZ, RZ ;  /* 0x000000ffff0d7224 */ /* 0x000fe200078e00ff */
[----:B------:R-:W3:Y:S01]  /*5850*/  LDCU.64 UR6, c[0x4][0x88] ;  /* 0x01001100ff0677ac */ /* 0x000ee20008000a00 */
[----:B------:R-:W4:Y:S01]  /*5860*/  LDCU.64 UR4, c[0x4][0x8] ;  /* 0x01000100ff0477ac */ /* 0x000f220008000a00 */
[----:B-1----:R-:W-:Y:S02]  /*5870*/  MOV R4, UR8 ;  /* 0x0000000800047c02 */ /* 0x002fe40008000f00 */
[----:B------:R-:W-:Y:S02]  /*5880*/  MOV R5, UR9 ;  /* 0x0000000900057c02 */ /* 0x000fe40008000f00 */
[----:B---3--:R-:W-:Y:S01]  /*5890*/  MOV R7, UR7 ;  /* 0x0000000700077c02 */ /* 0x008fe20008000f00 */
[----:B------:R-:W-:Y:S01]  /*58a0*/  IMAD.U32 R6, RZ, RZ, UR6 ;  /* 0x00000006ff067e24 */ /* 0x000fe2000f8e00ff */
[----:B----4-:R-:W-:Y:S01]  /*58b0*/  MOV R11, UR5 ;  /* 0x00000005000b7c02 */ /* 0x010fe20008000f00 */
[----:B------:R-:W-:Y:S02]  /*58c0*/  IMAD.U32 R10, RZ, RZ, UR4 ;  /* 0x00000004ff0a7e24 */ /* 0x000fe4000f8e00ff */
[----:B------:R-:W-:Y:S07]  /*58d0*/  LEPC R20, `(.L_x_92) ;  /* 0x000000001014794e */ /* 0x000fee0000000000 */
[----:B--2---:R-:W-:Y:S05]  /*58e0*/  CALL.ABS.NOINC R2 ;  /* 0x0000000002007343 */ /* 0x004fea0003c00000 */
.L_x_92:
[----:B------:R-:W-:Y:S01]  /*58f0*/  ISETP.NE.U32.AND P4, PT, R54, RZ, PT ;  /* 0x000000ff3600720c */ /* 0x000fe20003f85070 */
[----:B------:R-:W-:Y:S01]  /*5900*/  UISETP.NE.AND UP2, UPT, UR53, URZ, UPT ;  /* 0x000000ff3500728c */ /* 0x000fe2000bf45270 */
[----:B------:R-:W-:Y:S01]  /*5910*/  ISETP.NE.U32.AND P2, PT, RZ, UR38, PT ;  /* 0x00000026ff007c0c */ /* 0x000fe2000bf45070 */
[----:B------:R-:W-:Y:S01]  /*5920*/  UISETP.NE.U32.AND UP1, UPT, UR44, URZ, UPT ;  /* 0x000000ff2c00728c */ /* 0x000fe2000bf25070 */
[----:B------:R-:W-:Y:S01]  /*5930*/  ISETP.NE.AND.EX P4, PT, R55, RZ, PT, P4 ;  /* 0x000000ff3700720c */ /* 0x000fe20003f85340 */
[----:B------:R-:W-:Y:S01]  /*5940*/  UPLOP3.LUT UP0, UPT, UPT, UPT, UPT, 0x40, 0x4 ;  /* 0x000000000004789c */ /* 0x000fe20003f0e870 */
[----:B------:R-:W-:Y:S01]  /*5950*/  ISETP.NE.AND.EX P2, PT, RZ, UR39, PT, P2 ;  /* 0x00000027ff007c0c */ /* 0x000fe2000bf45320 */
[----:B------:R-:W-:Y:S01]  /*5960*/  UISETP.NE.AND.EX UP1, UPT, UR45, URZ, UPT, UP1 ;  /* 0x000000ff2d00728c */ /* 0x000fe2000bf25310 */
[----:B------:R-:W-:Y:S04]  /*5970*/  PLOP3.LUT P1, PT, PT, PT, UP2, 0x80, 0x8 ;  /* 0x000000000008781c */ /* 0x000fe80003f2f028 */
[----:B------:R-:W-:Y:S06]  /*5980*/  @UP2 UPLOP3.LUT UP0, UPT, UPT, UPT, UP1, 0x80, 0x8 ;  /* 0x000000000008289c */ /* 0x000fec0003f0f010 */
[----:B------:R-:W-:Y:S01]  /*5990*/  PLOP3.LUT P0, PT, PT, PT, UP0, 0x80, 0x8 ;  /* 0x000000000008781c */ /* 0x000fe20003f0f008 */
[----:B------:R-:W-:Y:S01]  /*59a0*/  @!UPT UIADD3 URZ, UPT, UPT, URZ, URZ, URZ ;  /* 0x000000fffffff290 */ /* 0x000fe2000fffe0ff */
[----:B------:R-:W-:Y:S11]  /*59b0*/  BRA.U !UP1, `(.L_x_94) ;  /* 0x0000000109387547 */ /* 0x000ff6000b800000 */
[----:B------:R-:W-:Y:S01]  /*59c0*/  UISETP.NE.U32.AND UP0, UPT, UR38, URZ, UPT ;  /* 0x000000ff2600728c */ /* 0x000fe2000bf05070 */
[----:B------:R-:W-:Y:S02]  /*59d0*/  HFMA2 R0, -RZ, RZ, 0, 5.9604644775390625e-08 ;  /* 0x00000001ff007431 */ /* 0x000fe400000001ff */
[----:B------:R-:W-:Y:S01]  /*59e0*/  IMAD.MOV.U32 R60, RZ, RZ, 0x1 ;  /* 0x00000001ff3c7424 */ /* 0x000fe200078e00ff */
[----:B------:R-:W-:Y:S06]  /*59f0*/  UISETP.NE.AND.EX UP0, UPT, UR39, URZ, UPT, UP0 ;  /* 0x000000ff2700728c */ /* 0x000fec000bf05300 */
[----:B------:R-:W-:Y:S05]  /*5a00*/  PLOP3.LUT P3, PT, PT, PT, UP0, 0x80, 0x8 ;  /* 0x000000000008781c */ /* 0x000fea0003f6f008 */
[----:B------:R-:W1:Y:S01]  /*5a10*/  @UP0 LDCU.64 UR6, c[0x0][0x888] ;  /* 0x00011100ff0607ac */ /* 0x000e620008000a00 */
[----:B------:R-:W-:Y:S07]  /*5a20*/  @UP0 UIMAD UR4, UR36, UR44, URZ ;  /* 0x0000002c240402a4 */ /* 0x000fee000f8e02ff */
[----:B------:R-:W-:Y:S01]  /*5a30*/  @!P3 PRMT R60, R0, 0x7610, R60 ;  /* 0x00007610003cb816 */ /* 0x000fe2000000003c */
[----:B-1----:R-:W-:Y:S03]  /*5a40*/  @UP0 UIMAD.WIDE UR6, UR4, 0x4, UR6 ;  /* 0x00000004040608a5 */ /* 0x002fe6000f8e0206 */
[----:B------:R-:W1:Y:S03]  /*5a50*/  @!UP0 LDCU UR4, c[0x0][0x880] ;  /* 0x00011000ff0487ac */ /* 0x000e660008000800 */
[----:B------:R-:W-:Y:S01]  /*5a60*/  IMAD.U32 R2, RZ, RZ, UR6 ;  /* 0x00000006ff027e24 */ /* 0x000fe2000f8e00ff */
[----:B------:R-:W-:Y:S05]  /*5a70*/  MOV R3, UR7 ;  /* 0x0000000700037c02 */ /* 0x000fea0008000f00 */
[----:B-----5:R2:W5:Y:S02]  /*5a80*/  @P3 LDG.E R35, desc[UR46][R2.64] ;  /* 0x0000002e02233981 */ /* 0x020564000c1e1900 */
[----:B-12---:R-:W-:Y:S02]  /*5a90*/  @!P3 IMAD.U32 R35, RZ, RZ, UR4 ;  /* 0x00000004ff23be24 */ /* 0x006fe4000f8e00ff */
.L_x_94:
[----:B------:R-:W-:Y:S05]  /*5aa0*/  @!P4 BRA `(.L_x_95) ;  /* 0x000000000020c947 */ /* 0x000fea0003800000 */
[----:B------:R-:W-:Y:S04]  /*5ab0*/  ISETP.NE.U32.AND P3, PT, R52, RZ, PT ;  /* 0x000000ff3400720c */ /* 0x000fe80003f65070 */
[----:B------:R-:W-:Y:S11]  /*5ac0*/  ISETP.NE.AND.EX P3, PT, R53, RZ, PT, P3 ;  /* 0x000000ff3500720c */ /* 0x000ff60003f65330 */
[----:B------:R-:W-:Y:S02]  /*5ad0*/  @!UPT UIADD3 URZ, UPT, UPT, URZ, URZ, URZ ;  /* 0x000000fffffff290 */ /* 0x000fe4000fffe0ff */
[----:B------:R-:W1:Y:S01]  /*5ae0*/  @P3 LDC.64 R2, c[0x0][0x8a8] ;  /* 0x00022a00ff023b82 */ /* 0x000e620000000a00 */
[----:B------:R-:W-:Y:S04]  /*5af0*/  @P3 IMAD R0, R54, UR36, RZ ;  /* 0x0000002436003c24 */ /* 0x000fe8000f8e02ff */
[----:B-1----:R-:W-:Y:S05]  /*5b00*/  @P3 IMAD.WIDE R2, R0, 0x4, R2 ;  /* 0x0000000400023825 */ /* 0x002fea00078e0202 */
[----:B-----5:R1:W5:Y:S02]  /*5b10*/  @P3 LDG.E R33, desc[UR46][R2.64] ;  /* 0x0000002e02213981 */ /* 0x020364000c1e1900 */
[----:B-1----:R-:W2:Y:S02]  /*5b20*/  @!P3 LDC R33, c[0x0][0x8a0] ;  /* 0x00022800ff21bb82 */ /* 0x002ea40000000800 */
.L_x_95:
[----:B-----5:R-:W-:Y:S01]  /*5b30*/  FSETP.NEU.AND P3, PT, R35, RZ, PT ;  /* 0x000000ff2300720b */ /* 0x020fe20003f6d000 */
[----:B------:R-:W-:Y:S01]  /*5b40*/  IMAD.U32 R2, RZ, RZ, UR56 ;  /* 0x00000038ff027e24 */ /* 0x000fe2000f8e00ff */
[----:B------:R-:W-:Y:S01]  /*5b50*/  SEL R5, RZ, 0xffffffff, P2 ;  /* 0xffffffffff057807 */ /* 0x000fe20001000000 */
[----:B------:R-:W-:Y:S01]  /*5b60*/  ULOP3.LUT UR4, UR51, 0x1, URZ, 0x3c, !UPT ;  /* 0x0000000133047892 */ /* 0x000fe2000f8e3cff */
[----:B------:R-:W-:Y:S01]  /*5b70*/  @P1 LOP3.LUT P2, RZ, R60, 0xff, RZ, 0xc0, !PT ;  /* 0x000000ff3cff1812 */ /* 0x000fe2000784c0ff */
[----:B------:R-:W-:Y:S01]  /*5b80*/  BSSY B1, `(.L_x_96) ;  /* 0x000003d000017945 */ /* 0x000fe20003800000 */
[----:B------:R-:W-:Y:S01]  /*5b90*/  @P1 SEL R0, RZ, 0xffffffff, P3 ;  /* 0xffffffffff001807 */ /* 0x000fe20001800000 */
[----:B------:R-:W-:Y:S01]  /*5ba0*/  IMAD.MOV.U32 R47, RZ, RZ, 0x1 ;  /* 0x00000001ff2f7424 */ /* 0x000fe200078e00ff */
[----:B------:R-:W-:Y:S01]  /*5bb0*/  LEA R2, R2, UR48, 0x3 ;  /* 0x0000003002027c11 */ /* 0x000fe2000f8e18ff */
[----:B------:R-:W-:Y:S01]  /*5bc0*/  IMAD.U32 R45, RZ, RZ, UR4 ;  /* 0x00000004ff2d7e24 */ /* 0x000fe2000f8e00ff */
[----:B------:R-:W-:Y:S01]  /*5bd0*/  @P0 SEL R0, R5, R0, !P2 ;  /* 0x0000000005000207 */ /* 0x000fe20005000000 */
[----:B------:R-:W-:Y:S01]  /*5be0*/  IMAD.U32 R46, RZ, RZ, UR56 ;  /* 0x00000038ff2e7e24 */ /* 0x000fe2000f8e00ff */
[C---:B------:R-:W-:Y:S02]  /*5bf0*/  LEA R44, R31.reuse, UR48, 0x3 ;  /* 0x000000301f2c7c11 */ /* 0x040fe4000f8e18ff */
[----:B------:R-:W-:Y:S02]  /*5c00*/  CS2R R50, SRZ ;  /* 0x0000000000327805 */ /* 0x000fe4000001ff00 */
[----:B------:R-:W-:Y:S02]  /*5c10*/  @P1 LOP3.LUT R0, R0, 0x1, RZ, 0xc0, !PT ;  /* 0x0000000100001812 */ /* 0x000fe400078ec0ff */
[----:B------:R-:W-:Y:S02]  /*5c20*/  CS2R R48, SRZ ;  /* 0x0000000000307805 */ /* 0x000fe4000001ff00 */
[----:B------:R-:W-:Y:S02]  /*5c30*/  SHF.L.U32 R3, R68, 0x1f, RZ ;  /* 0x0000001f44037819 */ /* 0x000fe400000006ff */
[----:B------:R-:W-:Y:S02]  /*5c40*/  CS2R R42, SRZ ;  /* 0x00000000002a7805 */ /* 0x000fe4000001ff00 */
[----:B------:R-:W-:Y:S02]  /*5c50*/  ISETP.NE.U32.OR P5, PT, R0, 0x1, !P1 ;  /* 0x000000010000780c */ /* 0x000fe40004fa5470 */
[----:B------:R-:W-:Y:S02]  /*5c60*/  CS2R R40, SRZ ;  /* 0x0000000000287805 */ /* 0x000fe4000001ff00 */
[----:B------:R-:W-:Y:S02]  /*5c70*/  PLOP3.LUT P2, PT, PT, PT, UP1, 0x80, 0x8 ;  /* 0x000000000008781c */ /* 0x000fe40003f4f018 */
[----:B------:R-:W-:Y:S02]  /*5c80*/  LEA.HI R34, R31, R31, RZ, 0x1 ;  /* 0x0000001f1f227211 */ /* 0x000fe400078f08ff */
[----:B------:R-:W-:Y:S02]  /*5c90*/  LOP3.LUT P4, R72, R60, 0xff, RZ, 0xc0, !PT ;  /* 0x000000ff3c487812 */ /* 0x000fe4000788c0ff */
[----:B------:R-:W-:Y:S02]  /*5ca0*/  SEL R4, RZ, 0xffffffff, P3 ;  /* 0xffffffffff047807 */ /* 0x000fe40001800000 */
[----:B------:R-:W-:Y:S02]  /*5cb0*/  P2R R74, PR, RZ, 0x20 ;  /* 0x00000020ff4a7803 */ /* 0x000fe40000000000 */
[----:B------:R-:W-:Y:S03]  /*5cc0*/  @P5 SHF.L.U32 R0, R45, 0x1f, RZ ;  /* 0x0000001f2d005819 */ /* 0x000fe600000006ff */
[----:B------:R-:W-:Y:S01]  /*5cd0*/  @P2 SEL R4, R5, R4, !P4 ;  /* 0x0000000405042207 */ /* 0x000fe20006000000 */
[----:B------:R1:W3:Y:S03]  /*5ce0*/  @P5 SYNCS.PHASECHK.TRANS64.TRYWAIT P1, [R2+URZ+0xd0], R0 ;  /* 0x0000d000020055a7 */ /* 0x0002e600080211ff */
[----:B------:R-:W-:Y:S04]  /*5cf0*/  LOP3.LUT R4, R4, 0x1, RZ, 0xc0, !PT ;  /* 0x0000000104047812 */ /* 0x000fe800078ec0ff */
[----:B------:R-:W-:Y:S04]  /*5d00*/  ISETP.NE.U32.AND P2, PT, R4, 0x1, PT ;  /* 0x000000010400780c */ /* 0x000fe80003f45070 */
[----:B------:R-:W-:Y:S01]  /*5d10*/  P2R R76, PR, RZ, 0x4 ;  /* 0x00000004ff4c7803 */ /* 0x000fe20000000000 */
[----:B------:R4:W2:Y:S01]  /*5d20*/  SYNCS.PHASECHK.TRANS64.TRYWAIT P0, [R44+URZ+0x130], R3 ;  /* 0x000130032c0075a7 */ /* 0x0008a200080011ff */
[C---:B-1----:R-:W-:Y:S01]  /*5d30*/  IMAD.SHL.U32 R0, R34.reuse, 0x20, RZ ;  /* 0x0000002022007824 */ /* 0x042fe200078e00ff */
[----:B------:R-:W-:Y:S04]  /*5d40*/  LOP3.LUT R34, R34, 0xffe, RZ, 0xc0, !PT ;  /* 0x00000ffe22227812 */ /* 0x000fe800078ec0ff */
[----:B------:R-:W-:Y:S01]  /*5d50*/  LOP3.LUT R0, R0, 0xffffffc0, RZ, 0xc0, !PT ;  /* 0xffffffc000007812 */ /* 0x000fe200078ec0ff */
[----:B------:R-:W-:Y:S04]  /*5d60*/  IMAD.IADD R34, R31, 0x1, -R34 ;  /* 0x000000011f227824 */ /* 0x000fe800078e0a22 */
[----:B------:R-:W-:Y:S04]  /*5d70*/  IMAD.IADD R0, R32, 0x1, R0 ;  /* 0x0000000120007824 */ /* 0x000fe800078e0200 */
[----:B------:R-:W-:Y:S01]  /*5d80*/  IMAD R34, R34, 0x100000, R0 ;  /* 0x0010000022227824 */ /* 0x000fe200078e0200 */
[----:B---3--:R-:W-:Y:S01]  /*5d90*/  @P5 SEL R47, RZ, 0x1, !P1 ;  /* 0x00000001ff2f5807 */ /* 0x008fe20004800000 */
[----:B----4-:R-:W-:Y:S06]  /*5da0*/  @!P5 BRA `(.L_x_97) ;  /* 0x000000000068d947 */ /* 0x010fec0003800000 */
[----:B------:R-:W-:Y:S01]  /*5db0*/  HFMA2 R43, -RZ, RZ, 0, 0 ;  /* 0x00000000ff2b7431 */ /* 0x000fe200000001ff */
[----:B------:R-:W-:Y:S01]  /*5dc0*/  ISETP.NE.AND P1, PT, R47, RZ, PT ;  /* 0x000000ff2f00720c */ /* 0x000fe20003f25270 */
[----:B------:R-:W-:Y:S01]  /*5dd0*/  IMAD.U32 R0, RZ, RZ, UR56 ;  /* 0x00000038ff007e24 */ /* 0x000fe2000f8e00ff */
[----:B------:R-:W-:Y:S11]  /*5de0*/  BSSY B0, `(.L_x_98) ;  /* 0x0000005000007945 */ /* 0x000ff60003800000 */
[----:B------:R-:W-:Y:S05]  /*5df0*/  @P1 BRA `(.L_x_99) ;  /* 0x00000000000c1947 */ /* 0x000fea0003800000 */
[----:B------:R-:W-:Y:S04]  /*5e00*/  SHF.L.U32 R4, R45, 0x1f, RZ ;  /* 0x0000001f2d047819 */ /* 0x000fe800000006ff */
[----:B------:R-:W1:Y:S02]  /*5e10*/  SYNCS.PHASECHK.TRANS64.TRYWAIT P1, [R2+URZ+0xd0], R4 ;  /* 0x0000d004020075a7 */ /* 0x000e6400080211ff */
[----:B-1----:R-:W-:Y:S05]  /*5e20*/  @!P1 BRA `(.L_x_100) ;  /* 0x0000002000749947 */ /* 0x002fea0003800000 */
.L_x_99:
[----:B------:R-:W-:Y:S05]  /*5e30*/  BSYNC B0 ;  /* 0x0000000000007941 */ /* 0x000fea0003800000 */
.L_x_98:
[----:B------:R-:W-:Y:S01]  /*5e40*/  ISETP.NE.AND P1, PT, R76, RZ, PT ;  /* 0x000000ff4c00720c */ /* 0x000fe20003f25270 */
[----:B------:R-:W-:Y:S01]  /*5e50*/  IMAD.MOV.U32 R42, RZ, RZ, RZ ;  /* 0x000000ffff2a7224 */ /* 0x000fe200078e00ff */
[----:B------:R-:W-:Y:S02]  /*5e60*/  CS2R R40, SRZ ;  /* 0x0000000000287805 */ /* 0x000fe4000001ff00 */
[----:B------:R-:W-:Y:S02]  /*5e70*/  CS2R R50, SRZ ;  /* 0x0000000000327805 */ /* 0x000fe4000001ff00 */
[----:B------:R-:W-:Y:S07]  /*5e80*/  CS2R R48, SRZ ;  /* 0x0000000000307805 */ /* 0x000fee000001ff00 */
[----:B-1----:R-:W-:Y:S01]  /*5e90*/  @P1 IMAD R2, R0, 0x800, R64 ;  /* 0x0000080000021824 */ /* 0x002fe200078e0240 */
[----:B------:R-:W-:Y:S05]  /*5ea0*/  @P1 WARPSYNC.ALL ;  /* 0x0000000000001948 */ /* 0x000fea0003800000 */
[----:B------:R-:W-:Y:S01]  /*5eb0*/  @P1 LEA R2, R2, UR48, 0x1 ;  /* 0x0000003002021c11 */ /* 0x000fe2000f8e08ff */
[----:B------:R-:W-:Y:S04]  /*5ec0*/  UIADD3 UR5, UPT, UPT, UR56, 0x1, URZ ;  /* 0x0000000138057890 */ /* 0x000fe8000fffe0ff */
[----:B------:R1:W3:Y:S01]  /*5ed0*/  @P1 LDSM.16.M88.4 R40, [R2+0x200] ;  /* 0x000200000228183b */ /* 0x0002e20000000200 */
[----:B------:R-:W-:Y:S01]  /*5ee0*/  UISETP.NE.AND UP0, UPT, UR5, 0x3, UPT ;  /* 0x000000030500788c */ /* 0x000fe2000bf05270 */
[----:B------:R-:W-:Y:S03]  /*5ef0*/  @P1 IMAD R0, R69, 0x2, R2 ;  /* 0x0000000245001824 */ /* 0x000fe600078e0202 */
[----:B------:R-:W-:Y:S02]  /*5f00*/  USEL UR4, URZ, 0x1, UP0 ;  /* 0x00000001ff047887 */ /* 0x000fe40008000000 */
[----:B------:R1:W4:Y:S01]  /*5f10*/  @P1 LDSM.16.M88.4 R48, [R0+0x200] ;  /* 0x000200000030183b */ /* 0x0003220000000200 */
[----:B------:R-:W-:Y:S03]  /*5f20*/  USEL UR5, UR5, URZ, UP0 ;  /* 0x000000ff05057287 */ /* 0x000fe60008000000 */
[----:B------:R-:W-:Y:S03]  /*5f30*/  LOP3.LUT R45, R45, UR4, RZ, 0x3c, !PT ;  /* 0x000000042d2d7c12 */ /* 0x000fe6000f8e3cff */
[----:B------:R-:W-:Y:S02]  /*5f40*/  IMAD.U32 R46, RZ, RZ, UR5 ;  /* 0x00000005ff2e7e24 */ /* 0x000fe4000f8e00ff */
.L_x_97:
[----:B------:R-:W-:Y:S05]  /*5f50*/  BSYNC B1 ;  /* 0x0000000000017941 */ /* 0x000fea0003800000 */
.L_x_96:
[----:B-1----:R-:W-:Y:S04]  /*5f60*/  SHF.R.U32.HI R0, RZ, 0x15, R34 ;  /* 0x00000015ff007819 */ /* 0x002fe80000011622 */
[----:B------:R-:W-:Y:S01]  /*5f70*/  LOP3.LUT P1, RZ, R0, 0x3, R65, 0x48, !PT ;  /* 0x0000000300ff7812 */ /* 0x000fe20007824841 */
[----:B------:R-:W-:Y:S01]  /*5f80*/  @!UPT UIADD3 URZ, UPT, UPT, URZ, URZ, URZ ;  /* 0x000000fffffff290 */ /* 0x000fe2000fffe0ff */
[----:B--2---:R-:W-:Y:S11]  /*5f90*/  @P0 BRA `(.L_x_101) ;  /* 0x0000000000080947 */ /* 0x004ff60003800000 */
[----:B------:R-:W1:Y:S02]  /*5fa0*/  SYNCS.PHASECHK.TRANS64.TRYWAIT P0, [R44+URZ+0x130], R3 ;  /* 0x000130032c0075a7 */ /* 0x000e6400080011ff */
[----:B-1----:R-:W-:Y:S05]  /*5fb0*/  @!P0 BRA `(.L_x_102) ;  /* 0x0000002000248947 */ /* 0x002fea0003800000 */
.L_x_101:
[----:B------:R-:W-:Y:S05]  /*5fc0*/  @!P1 BRA `(.L_x_103) ;  /* 0x0000000000409947 */ /* 0x000fea0003800000 */
[----:B------:R-:W2:Y:S01]  /*5fd0*/  LDCU.64 UR8, c[0x4][0x70] ;  /* 0x01000e00ff0877ac */ /* 0x000ea20008000a00 */
[----:B-1----:R-:W-:Y:S01]  /*5fe0*/  MOV R3, 0x0 ;  /* 0x0000000000037802 */ /* 0x002fe20000000f00 */
[----:B------:R-:W-:Y:S02]  /*5ff0*/  HFMA2 R12, -RZ, RZ, 0, 5.9604644775390625e-08 ;  /* 0x00000001ff0c7431 */ /* 0x000fe400000001ff */
[----:B------:R-:W-:Y:S02]  /*6000*/  IMAD.MOV.U32 R8, RZ, RZ, 0x192 ;  /* 0x00000192ff087424 */ /* 0x000fe400078e00ff */
[----:B------:R-:W-:Y:S01]  /*6010*/  IMAD.MOV.U32 R13, RZ, RZ, RZ ;  /* 0x000000ffff0d7224 */ /* 0x000fe200078e00ff */
[----:B------:R-:W1:Y:S01]  /*6020*/  LDCU.64 UR6, c[0x4][0x78] ;  /* 0x01000f00ff0677ac */ /* 0x000e620008000a00 */
[----:B------:R-:W3:Y:S01]  /*6030*/  LDC.64 R2, c[0x4][R3] ;  /* 0x0100000003027b82 */ /* 0x000ee20000000a00 */
[----:B------:R-:W5:Y:S01]  /*6040*/  LDCU.64 UR4, c[0x4][0x10] ;  /* 0x01000200ff0477ac */ /* 0x000f620008000a00 */
[----:B--2---:R-:W-:Y:S01]  /*6050*/  MOV R5, UR9 ;  /* 0x0000000900057c02 */ /* 0x004fe20008000f00 */
[----:B------:R-:W-:Y:S01]  /*6060*/  IMAD.U32 R4, RZ, RZ, UR8 ;  /* 0x00000008ff047e24 */ /* 0x000fe2000f8e00ff */
[----:B-1----:R-:W-:Y:S01]  /*6070*/  MOV R7, UR7 ;  /* 0x0000000700077c02 */ /* 0x002fe20008000f00 */
[----:B------:R-:W-:Y:S01]  /*6080*/  IMAD.U32 R6, RZ, RZ, UR6 ;  /* 0x00000006ff067e24 */ /* 0x000fe2000f8e00ff */
[----:B-----5:R-:W-:Y:S01]  /*6090*/  MOV R11, UR5 ;  /* 0x00000005000b7c02 */ /* 0x020fe20008000f00 */
[----:B------:R-:W-:Y:S02]  /*60a0*/  IMAD.U32 R10, RZ, RZ, UR4 ;  /* 0x00000004ff0a7e24 */ /* 0x000fe4000f8e00ff */
[----:B------:R-:W-:Y:S07]  /*60b0*/  LEPC R20, `(.L_x_103) ;  /* 0x000000001014794e */ /* 0x000fee0000000000 */
[----:B---34-:R-:W-:Y:S05]  /*60c0*/  CALL.ABS.NOINC R2 ;  /* 0x0000000002007343 */ /* 0x018fea0003c00000 */
.L_x_103:
[----:B------:R-:W-:Y:S05]  /*60d0*/  WARPSYNC.ALL ;  /* 0x0000000000007948 */ /* 0x000fea0003800000 */
[----:B------:R-:W-:Y:S01]  /*60e0*/  R2UR UR4, R34 ;  /* 0x00000000220472ca */ /* 0x000fe200000e0000 */
[----:B-1-3--:R-:W-:Y:S01]  /*60f0*/  HADD2.F32 R3, -RZ, R40.H0_H0 ;  /* 0x20000028ff037230 */ /* 0x00afe20000004100 */
[----:B------:R-:W-:Y:S01]  /*6100*/  SHF.L.U32 R75, R69, 0x1, RZ ;  /* 0x00000001454b7819 */ /* 0x000fe200000006ff */
[----:B------:R-:W-:Y:S01]  /*6110*/  HADD2.F32 R20, -RZ, R42.H0_H0 ;  /* 0x2000002aff147230 */ /* 0x000fe20000004100 */
[----:B------:R-:W-:Y:S01]  /*6120*/  ISETP.NE.AND P0, PT, R70, RZ, PT ;  /* 0x000000ff4600720c */ /* 0x000fe20003f05270 */
[----:B------:R-:W-:Y:S08]  /*6130*/  BSSY.RECONVERGENT B0, `(.L_x_104) ;  /* 0x000004d000007945 */ /* 0x000ff00003800200 */
[----:B------:R-:W1:Y:S02]  /*6140*/  LDTM.16dp256bit.x4 R4, tmem[UR4] ;  /* 0x00000004000479ee */ /* 0x000e640008120000 */
[C---:B-1----:R-:W-:Y:S01]  /*6150*/  FMUL R0, R33.reuse, R4 ;  /* 0x0000000421007220 */ /* 0x042fe20000400000 */
[----:B------:R-:W-:Y:S02]  /*6160*/  HADD2.F32 R4, -RZ, R40.H1_H1 ;  /* 0x30000028ff047230 */ /* 0x000fe40000004100 */
[----:B------:R-:W-:Y:S01]  /*6170*/  FMUL R2, R33, R5 ;  /* 0x0000000521027220 */ /* 0x000fe20000400000 */
[--C-:B------:R-:W-:Y:S02]  /*6180*/  HADD2.F32 R5, -RZ, R41.reuse.H0_H0 ;  /* 0x20000029ff057230 */ /* 0x100fe40000004100 */
[----:B------:R-:W-:Y:S01]  /*6190*/  FFMA R0, R35, R3, R0 ;  /* 0x0000000323007223 */ /* 0x000fe20000000000 */
[----:B------:R-:W-:Y:S01]  /*61a0*/  FMUL R3, R33, R6 ;  /* 0x0000000621037220 */ /* 0x000fe20000400000 */
[----:B------:R-:W-:Y:S02]  /*61b0*/  HADD2.F32 R6, -RZ, R41.H1_H1 ;  /* 0x30000029ff067230 */ /* 0x000fe40000004100 */
[----:B------:R-:W-:Y:S01]  /*61c0*/  FFMA R2, R35, R4, R2 ;  /* 0x0000000423027223 */ /* 0x000fe20000000002 */
[----:B------:R-:W-:Y:S01]  /*61d0*/  FMUL R7, R33, R7 ;  /* 0x0000000721077220 */ /* 0x000fe20000400000 */
[----:B------:R-:W-:Y:S01]  /*61e0*/  FFMA R3, R35, R5, R3 ;  /* 0x0000000523037223 */ /* 0x000fe20000000003 */
[C---:B------:R-:W-:Y:S01]  /*61f0*/  FMUL R4, R33.reuse, R8 ;  /* 0x0000000821047220 */ /* 0x040fe20000400000 */
[----:B------:R-:W-:Y:S01]  /*6200*/  FMUL R5, R33, R9 ;  /* 0x0000000921057220 */ /* 0x000fe20000400000 */
[----:B------:R-:W-:Y:S01]  /*6210*/  F2FP.F16.F32.PACK_AB R36, R2, R0 ;  /* 0x000000000224723e */ /* 0x000fe200000000ff */
[C---:B------:R-:W-:Y:S01]  /*6220*/  FFMA R7, R35.reuse, R6, R7 ;  /* 0x0000000623077223 */ /* 0x040fe20000000007 */
[----:B------:R-:W-:Y:S02]  /*6230*/  HADD2.F32 R0, -RZ, R42.H1_H1 ;  /* 0x3000002aff007230 */ /* 0x000fe40000004100 */
[----:B------:R-:W-:Y:S01]  /*6240*/  FFMA R4, R35, R20, R4 ;  /* 0x0000001423047223 */ /* 0x000fe20000000004 */
[--C-:B------:R-:W-:Y:S02]  /*6250*/  HADD2.F32 R2, -RZ, R43.reuse.H0_H0 ;  /* 0x2000002bff027230 */ /* 0x100fe40000004100 */
[----:B------:R-:W-:Y:S01]  /*6260*/  FMUL R6, R33, R10 ;  /* 0x0000000a21067220 */ /* 0x000fe20000400000 */
[----:B------:R-:W-:Y:S01]  /*6270*/  F2FP.F16.F32.PACK_AB R37, R7, R3 ;  /* 0x000000030725723e */ /* 0x000fe200000000ff */
[----:B------:R-:W-:Y:S02]  /*6280*/  HADD2.F32 R3, -RZ, R43.H1_H1 ;  /* 0x3000002bff037230 */ /* 0x000fe40000004100 */
[----:B------:R-:W-:Y:S01]  /*6290*/  FFMA R5, R35, R0, R5 ;  /* 0x0000000023057223 */ /* 0x000fe20000000005 */
[C---:B------:R-:W-:Y:S01]  /*62a0*/  FMUL R11, R33.reuse, R11 ;  /* 0x0000000b210b7220 */ /* 0x040fe20000400000 */
[--C-:B----4-:R-:W-:Y:S02]  /*62b0*/  HADD2.F32 R7, -RZ, R48.reuse.H0_H0 ;  /* 0x20000030ff077230 */ /* 0x110fe40000004100 */
[C---:B------:R-:W-:Y:S01]  /*62c0*/  FMUL R8, R33.reuse, R12 ;  /* 0x0000000c21087220 */ /* 0x040fe20000400000 */
[----:B------:R-:W-:Y:S02]  /*62d0*/  HADD2.F32 R0, -RZ, R48.H1_H1 ;  /* 0x30000030ff007230 */ /* 0x000fe40000004100 */
[----:B------:R-:W-:Y:S01]  /*62e0*/  FMUL R9, R33, R13 ;  /* 0x0000000d21097220 */ /* 0x000fe20000400000 */
[C---:B------:R-:W-:Y:S01]  /*62f0*/  FFMA R6, R35.reuse, R2, R6 ;  /* 0x0000000223067223 */ /* 0x040fe20000000006 */
[C---:B------:R-:W-:Y:S01]  /*6300*/  FFMA R11, R35.reuse, R3, R11 ;  /* 0x00000003230b7223 */ /* 0x040fe2000000000b */
[C---:B------:R-:W-:Y:S01]  /*6310*/  FFMA R8, R35.reuse, R7, R8 ;  /* 0x0000000723087223 */ /* 0x040fe20000000008 */
[----:B------:R-:W-:Y:S01]  /*6320*/  FFMA R9, R35, R0, R9 ;  /* 0x0000000023097223 */ /* 0x000fe20000000009 */
[--C-:B------:R-:W-:Y:S02]  /*6330*/  HADD2.F32 R2, -RZ, R49.reuse.H0_H0 ;  /* 0x20000031ff027230 */ /* 0x100fe40000004100 */
[C---:B------:R-:W-:Y:S01]  /*6340*/  FMUL R10, R33.reuse, R14 ;  /* 0x0000000e210a7220 */ /* 0x040fe20000400000 */
[----:B------:R-:W-:Y:S02]  /*6350*/  HADD2.F32 R0, -RZ, R49.H1_H1 ;  /* 0x30000031ff007230 */ /* 0x000fe40000004100 */
[----:B------:R-:W-:Y:S01]  /*6360*/  FMUL R15, R33, R15 ;  /* 0x0000000f210f7220 */ /* 0x000fe20000400000 */
[----:B------:R-:W-:Y:S01]  /*6370*/  F2FP.F16.F32.PACK_AB R38, R5, R4 ;  /* 0x000000040526723e */ /* 0x000fe200000000ff */
[----:B------:R-:W-:Y:S01]  /*6380*/  FFMA R10, R35, R2, R10 ;  /* 0x00000002230a7223 */ /* 0x000fe2000000000a */
[----:B------:R-:W-:Y:S01]  /*6390*/  FMUL R12, R33, R16 ;  /* 0x00000010210c7220 */ /* 0x000fe20000400000 */
[----:B------:R-:W-:Y:S01]  /*63a0*/  FFMA R15, R35, R0, R15 ;  /* 0x00000000230f7223 */ /* 0x000fe2000000000f */
[--C-:B------:R-:W-:Y:S01]  /*63b0*/  HADD2.F32 R0, -RZ, R50.reuse.H0_H0 ;  /* 0x20000032ff007230 */ /* 0x100fe20000004100 */
[----:B------:R-:W-:Y:S01]  /*63c0*/  MOV R5, UR56 ;  /* 0x0000003800057c02 */ /* 0x000fe20008000f00 */
[----:B------:R-:W-:Y:S02]  /*63d0*/  HADD2.F32 R2, -RZ, R50.H1_H1 ;  /* 0x30000032ff027230 */ /* 0x000fe40000004100 */
[C---:B------:R-:W-:Y:S01]  /*63e0*/  FMUL R13, R33.reuse, R17 ;  /* 0x00000011210d7220 */ /* 0x040fe20000400000 */
[--C-:B------:R-:W-:Y:S02]  /*63f0*/  HADD2.F32 R3, -RZ, R51.reuse.H0_H0 ;  /* 0x20000033ff037230 */ /* 0x100fe40000004100 */
[C---:B------:R-:W-:Y:S01]  /*6400*/  FMUL R14, R33.reuse, R18 ;  /* 0x00000012210e7220 */ /* 0x040fe20000400000 */
[----:B------:R-:W-:Y:S02]  /*6410*/  HADD2.F32 R4, -RZ, R51.H1_H1 ;  /* 0x30000033ff047230 */ /* 0x000fe40000004100 */
[----:B------:R-:W-:Y:S01]  /*6420*/  FMUL R19, R33, R19 ;  /* 0x0000001321137220 */ /* 0x000fe20000400000 */
[----:B------:R-:W-:Y:S01]  /*6430*/  FFMA R12, R35, R0, R12 ;  /* 0x00000000230c7223 */ /* 0x000fe2000000000c */
[----:B------:R-:W-:Y:S01]  /*6440*/  LEA R5, R5, R64, 0xb ;  /* 0x0000004005057211 */ /* 0x000fe200078e58ff */
[C---:B------:R-:W-:Y:S01]  /*6450*/  FFMA R13, R35.reuse, R2, R13 ;  /* 0x00000002230d7223 */ /* 0x040fe2000000000d */
[C---:B------:R-:W-:Y:S01]  /*6460*/  FFMA R14, R35.reuse, R3, R14 ;  /* 0x00000003230e7223 */ /* 0x040fe2000000000e */
[----:B------:R-:W-:Y:S01]  /*6470*/  FFMA R19, R35, R4, R19 ;  /* 0x0000000423137223 */ /* 0x000fe20000000013 */
[----:B------:R-:W-:Y:S02]  /*6480*/  F2FP.F16.F32.PACK_AB R39, R11, R6 ;  /* 0x000000060b27723e */ /* 0x000fe400000000ff */
[----:B------:R-:W-:Y:S02]  /*6490*/  LEA R5, R5, UR48, 0x1 ;  /* 0x0000003005057c11 */ /* 0x000fe4000f8e08ff */
[----:B------:R-:W-:Y:S02]  /*64a0*/  F2FP.F16.F32.PACK_AB R8, R9, R8 ;  /* 0x000000080908723e */ /* 0x000fe400000000ff */
[----:B------:R-:W-:Y:S01]  /*64b0*/  F2FP.F16.F32.PACK_AB R9, R15, R10 ;  /* 0x0000000a0f09723e */ /* 0x000fe200000000ff */
[----:B------:R1:W-:Y:S01]  /*64c0*/  STSM.16.M88.4 [R5+0x200], R36 ;  /* 0x0002002405007844 */ /* 0x0003e20000000200 */
[----:B------:R-:W-:Y:S02]  /*64d0*/  F2FP.F16.F32.PACK_AB R10, R13, R12 ;  /* 0x0000000c0d0a723e */ /* 0x000fe400000000ff */
[----:B------:R-:W-:Y:S02]  /*64e0*/  F2FP.F16.F32.PACK_AB R11, R19, R14 ;  /* 0x0000000e130b723e */ /* 0x000fe400000000ff */
[----:B------:R-:W-:Y:S05]  /*64f0*/  IADD3 R0, PT, PT, R75, 0x200, R5 ;  /* 0x000002004b007810 */ /* 0x000fea0007ffe005 */
[----:B------:R1:W-:Y:S01]  /*6500*/  STSM.16.M88.4 [R0], R8 ;  /* 0x0000000800007844 */ /* 0x0003e20000000200 */
[----:B------:R-:W-:Y:S01]  /*6510*/  @!PT LDS RZ, [RZ] ;  /* 0x00000000fffff984 */ /* 0x000fe20000000800 */
[----:B------:R-:W-:Y:S01]  /*6520*/  @!PT LDS RZ, [RZ] ;  /* 0x00000000fffff984 */ /* 0x000fe20000000800 */
[----:B------:R-:W-:Y:S01]  /*6530*/  @!PT LDS RZ, [RZ] ;  /* 0x00000000fffff984 */ /* 0x000fe20000000800 */
[----:B------:R-:W-:Y:S01]  /*6540*/  @!PT LDS RZ, [RZ] ;  /* 0x00000000fffff984 */ /* 0x000fe20000000800 */
[----:B------:R2:W-:Y:S07]  /*6550*/  MEMBAR.ALL.CTA ;  /* 0x0000000000007992 */ /* 0x0005ee0000008000 */
[----:B--2---:R-:W2:Y:S02]  /*6560*/  FENCE.VIEW.ASYNC.S ;  /* 0x00000000000073c6 */ /* 0x004ea40000000000 */
[----:B--2---:R-:W-:Y:S06]  /*6570*/  BAR.SYNC.DEFER_BLOCKING 0x1, 0x80 ;  /* 0x0042000000007b1d */ /* 0x004fec0000010000 */
[----:B------:R-:W-:Y:S05]  /*6580*/  @P0 BRA `(.L_x_105) ;  /* 0x00000000001c0947 */ /* 0x000fea0003800000 */
[----:B------:R-:W-:Y:S02]  /*6590*/  UIADD3 UR6, UP0, UPT, UR54, 0x680, URZ ;  /* 0x0000068036067890 */ /* 0x000fe4000ff1e0ff */
[----:B------:R-:W-:Y:S02]  /*65a0*/  ULEA UR4, UR56, UR48, 0xc ;  /* 0x0000003038047291 */ /* 0x000fe4000f8e60ff */
[----:B------:R-:W-:Y:S02]  /*65b0*/  UIADD3.X UR7, UPT, UPT, URZ, UR55, URZ, UP0, !UPT ;  /* 0x00000037ff077290 */ /* 0x000fe400087fe4ff */
[----:B------:R-:W-:Y:S01]  /*65c0*/  UIADD3 UR40, UPT, UPT, UR4, 0x200, URZ ;  /* 0x0000020004287890 */ /* 0x000fe2000fffe0ff */
[----:B------:R-:W-:Y:S08]  /*65d0*/  UMOV UR43, UR36 ;  /* 0x00000024002b7c82 */ /* 0x000ff00008000000 */
[----:B------:R2:W-:Y:S02]  /*65e0*/  UTMASTG.3D [UR40], [UR6] ;  /* 0x00000028060073b5 */ /* 0x0005e40008010000 */
[----:B--2---:R0:W-:Y:S02]  /*65f0*/  UTMACMDFLUSH ;  /* 0x00000000000079b7 */ /* 0x0041e40000000000 */
.L_x_105:
[----:B------:R-:W-:Y:S05]  /*6600*/  BSYNC.RECONVERGENT B0 ;  /* 0x0000000000007941 */ /* 0x000fea0003800200 */
.L_x_104:
[----:B------:R-:W-:Y:S01]  /*6610*/  UIADD3 UR40, UPT, UPT, UR56, 0x1, URZ ;  /* 0x0000000138287890 */ /* 0x000fe2000fffe0ff */
[----:B------:R-:W-:Y:S03]  /*6620*/  BSSY.RECONVERGENT B0, `(.L_x_106) ;  /* 0x0000005000007945 */ /* 0x000fe60003800200 */
[----:B------:R-:W-:Y:S04]  /*6630*/  UISETP.NE.AND UP0, UPT, UR40, 0x3, UPT ;  /* 0x000000032800788c */ /* 0x000fe8000bf05270 */
[----:B------:R-:W-:Y:S01]  /*6640*/  USEL UR43, UR40, URZ, UP0 ;  /* 0x000000ff282b7287 */ /* 0x000fe20008000000 */
[----:B------:R-:W-:Y:S11]  /*6650*/  @P0 BRA `(.L_x_107) ;  /* 0x0000000000040947 */ /* 0x000ff60003800000 */
[----:B------:R-:W-:Y:S04]  /*6660*/  DEPBAR.LE SB0, 0x1 ;  /* 0x000080400000791a */ /* 0x000fe80000000000 */
.L_x_107:
[----:B------:R-:W-:Y:S05]  /*6670*/  BSYNC.RECONVERGENT B0 ;  /* 0x0000000000007941 */ /* 0x000fea0003800200 */
.L_x_106:
[----:B------:R-:W-:Y:S01]  /*6680*/  BAR.SYNC.DEFER_BLOCKING 0x1, 0x80 ;  /* 0x0042000000007b1d */ /* 0x000fe20000010000 */
[----:B------:R-:W-:Y:S01]  /*6690*/  ISETP.NE.AND P1, PT, R74, RZ, PT ;  /* 0x000000ff4a00720c */ /* 0x000fe20003f25270 */
[----:B------:R-:W-:Y:S01]  /*66a0*/  UISETP.NE.AND UP0, UPT, UR50, URZ, UPT ;  /* 0x000000ff3200728c */ /* 0x000fe2000bf05270 */
[----:B------:R-:W-:Y:S11]  /*66b0*/  LEA R2, R46, UR48, 0x3 ;  /* 0x000000302e027c11 */ /* 0x000ff6000f8e18ff */
[----:B------:R-:W-:Y:S01]  /*66c0*/  @P1 SHF.L.U32 R3, R45, 0x1f, RZ ;  /* 0x0000001f2d031819 */ /* 0x000fe200000006ff */
[----:B------:R-:W-:Y:S06]  /*66d0*/  BRA.U !UP0, `(.L_x_108) ;  /* 0x0000000108247547 */ /* 0x000fec000b800000 */
[----:B------:R-:W-:Y:S01]  /*66e0*/  IMAD.U32 R4, RZ, RZ, UR49 ;  /* 0x00000031ff047e24 */ /* 0x000fe2000f8e00ff */
[----:B-1----:R-:W-:Y:S01]  /*66f0*/  MOV R0, UR37 ;  /* 0x0000002500007c02 */ /* 0x002fe20008000f00 */
[----:B------:R-:W-:Y:S03]  /*6700*/  UIADD3 UR49, UPT, UPT, UR49, 0x1, URZ ;  /* 0x0000000131317890 */ /* 0x000fe6000fffe0ff */
[----:B------:R-:W-:Y:S01]  /*6710*/  @P1 LEA R4, R4, UR48, 0x3 ;  /* 0x0000003004041c11 */ /* 0x000fe2000f8e18ff */
[----:B------:R-:W-:Y:S04]  /*6720*/  UISETP.NE.AND UP0, UPT, UR49, 0x3, UPT ;  /* 0x000000033100788c */ /* 0x000fe8000bf05270 */
[----:B------:R-:W-:Y:S01]  /*6730*/  @P1 VIADD R4, R4, 0xe8 ;  /* 0x000000e804041836 */ /* 0x000fe20000000000 */
[----:B------:R-:W-:Y:S04]  /*6740*/  USEL UR49, UR49, URZ, UP0 ;  /* 0x000000ff31317287 */ /* 0x000fe80008000000 */
[----:B------:R-:W-:Y:S04]  /*6750*/  @P1 PRMT R0, R0, 0x654, R4 ;  /* 0x0000065400001816 */ /* 0x000fe80000000004 */
[----:B------:R2:W-:Y:S04]  /*6760*/  @P1 SYNCS.ARRIVE.TRANS64.RED.A1T0 RZ, [R0+URZ], RZ ;  /* 0x000000ff00ff19a7 */ /* 0x0005e800081004ff */
.L_x_108:
[----:B------:R-:W3:Y:S01]  /*6770*/  @P1 SYNCS.PHASECHK.TRANS64.TRYWAIT P0, [R2+URZ+0xd0], R3 ;  /* 0x0000d003020015a7 */ /* 0x000ee200080011ff */
[----:B------:R-:W-:Y:S01]  /*6780*/  BSSY B1, `(.L_x_109) ;  /* 0x0000013000017945 */ /* 0x000fe20003800000 */
[----:B---3--:R-:W-:Y:S03]  /*6790*/  @P1 SEL R47, RZ, 0x1, !P0 ;  /* 0x00000001ff2f1807 */ /* 0x008fe60004000000 */
[----:B------:R-:W-:Y:S05]  /*67a0*/  @!P1 BRA `(.L_x_110) ;  /* 0x0000000000409947 */ /* 0x000fea0003800000 */
[----:B------:R-:W-:Y:S01]  /*67b0*/  ISETP.NE.AND P1, PT, R76, RZ, PT ;  /* 0x000000ff4c00720c */ /* 0x000fe20003f25270 */
[----:B------:R-:W-:Y:S01]  /*67c0*/  BSSY B0, `(.L_x_111) ;  /* 0x0000009000007945 */ /* 0x000fe20003800000 */
[----:B------:R-:W-:Y:S11]  /*67d0*/  ISETP.NE.AND P0, PT, R47, RZ, PT ;  /* 0x000000ff2f00720c */ /* 0x000ff60003f05270 */
[----:B------:R-:W-:Y:S05]  /*67e0*/  @P1 IMAD R3, R46, 0x800, R64 ;  /* 0x000008002e031824 */ /* 0x000fea00078e0240 */
[----:B------:R-:W-:Y:S05]  /*67f0*/  @P1 LEA R3, R3, UR48, 0x1 ;  /* 0x0000003003031c11 */ /* 0x000fea000f8e08ff */
[----:B-12---:R-:W-:Y:S01]  /*6800*/  @P1 IMAD.IADD R0, R75, 0x1, R3 ;  /* 0x000000014b001824 */ /* 0x006fe200078e0203 */
[----:B------:R-:W-:Y:S06]  /*6810*/  @P0 BRA `(.L_x_112) ;  /* 0x00000000000c0947 */ /* 0x000fec0003800000 */
[----:B------:R-:W-:Y:S04]  /*6820*/  SHF.L.U32 R45, R45, 0x1f, RZ ;  /* 0x0000001f2d2d7819 */ /* 0x000fe800000006ff */
[----:B------:R-:W1:Y:S02]  /*6830*/  SYNCS.PHASECHK.TRANS64.TRYWAIT P0, [R2+URZ+0xd0], R45 ;  /* 0x0000d02d020075a7 */ /* 0x000e6400080011ff */
[----:B-1----:R-:W-:Y:S05]  /*6840*/  @!P0 BRA `(.L_x_113) ;  /* 0x0000001800148947 */ /* 0x002fea0003800000 */
.L_x_112:
[----:B------:R-:W-:Y:S05]  /*6850*/  BSYNC B0 ;  /* 0x0000000000007941 */ /* 0x000fea0003800000 */
.L_x_111:
[----:B------:R-:W-:Y:S11]  /*6860*/  ISETP.NE.AND P0, PT, R76, RZ, PT ;  /* 0x000000ff4c00720c */ /* 0x000ff60003f05270 */
[----:B------:R-:W-:Y:S02]  /*6870*/  @!UPT UIADD3 URZ, UPT, UPT, URZ, URZ, URZ ;  /* 0x000000fffffff290 */ /* 0x000fe4000fffe0ff */
[----:B------:R-:W-:Y:S05]  /*6880*/  @P0 WARPSYNC.ALL ;  /* 0x0000000000000948 */ /* 0x000fea0003800000 */
[----:B------:R3:W4:Y:S04]  /*6890*/  @P0 LDSM.16.M88.4 R40, [R3+0x200] ;  /* 0x000200000328083b */ /* 0x0007280000000200 */
[----:B------:R3:W2:Y:S02]  /*68a0*/  @P0 LDSM.16.M88.4 R48, [R0+0x200] ;  /* 0x000200000030083b */ /* 0x0006a40000000200 */
.L_x_110:
[----:B------:R-:W-:Y:S05]  /*68b0*/  BSYNC B1 ;  /* 0x0000000000017941 */ /* 0x000fea0003800000 */
.L_x_109:
[----:B-123--:R-:W-:Y:S05]  /*68c0*/  VIADD R0, R34, 0x20 ;  /* 0x0000002022007836 */ /* 0x00efea0000000000 */
[----:B------:R-:W-:Y:S04]  /*68d0*/  SHF.R.U32.HI R0, RZ, 0x15, R0 ;  /* 0x00000015ff007819 */ /* 0x000fe80000011600 */
[----:B------:R-:W-:Y:S11]  /*68e0*/  LOP3.LUT P0, RZ, R0, 0x3, R65, 0x48, !PT ;  /* 0x0000000300ff7812 */ /* 0x000ff60007804841 */
[----:B------:R-:W-:Y:S02]  /*68f0*/  @!UPT UIADD3 URZ, UPT, UPT, URZ, URZ, URZ ;  /* 0x000000fffffff290 */ /* 0x000fe4000fffe0ff */
[----:B------:R-:W-:Y:S05]  /*6900*/  @!P0 BRA `(.L_x_114) ;  /* 0x0000000000408947 */ /* 0x000fea0003800000 */
[----:B------:R-:W1:Y:S01]  /*6910*/  LDCU.64 UR8, c[0x4][0x70] ;  /* 0x01000e00ff0877ac */ /* 0x000e620008000a00 */
[----:B------:R-:W-:Y:S01]  /*6920*/  MOV R3, 0x0 ;  /* 0x0000000000037802 */ /* 0x000fe20000000f00 */
[----:B------:R-:W-:Y:S02]  /*6930*/  HFMA2 R12, -RZ, RZ, 0, 5.9604644775390625e-08 ;  /* 0x00000001ff0c7431 */ /* 0x000fe400000001ff */
[----:B------:R-:W-:Y:S02]  /*6940*/  IMAD.MOV.U32 R8, RZ, RZ, 0x192 ;  /* 0x00000192ff087424 */ /* 0x000fe400078e00ff */
[----:B------:R-:W-:Y:S01]  /*6950*/  IMAD.MOV.U32 R13, RZ, RZ, RZ ;  /* 0x000000ffff0d7224 */ /* 0x000fe200078e00ff */
[----:B------:R-:W2:Y:S01]  /*6960*/  LDCU.64 UR6, c[0x4][0x78] ;  /* 0x01000f00ff0677ac */ /* 0x000ea20008000a00 */
[----:B------:R-:W3:Y:S01]  /*6970*/  LDC.64 R2, c[0x4][R3] ;  /* 0x0100000003027b82 */ /* 0x000ee20000000a00 */
[----:B------:R-:W5:Y:S01]  /*6980*/  LDCU.64 UR4, c[0x4][0x10] ;  /* 0x01000200ff0477ac */ /* 0x000f620008000a00 */
[----:B-1----:R-:W-:Y:S01]  /*6990*/  MOV R5, UR9 ;  /* 0x0000000900057c02 */ /* 0x002fe20008000f00 */
[----:B------:R-:W-:Y:S01]  /*69a0*/  IMAD.U32 R4, RZ, RZ, UR8 ;  /* 0x00000008ff047e24 */ /* 0x000fe2000f8e00ff */
[----:B--2---:R-:W-:Y:S01]  /*69b0*/  MOV R7, UR7 ;  /* 0x0000000700077c02 */ /* 0x004fe20008000f00 */
[----:B------:R-:W-:Y:S01]  /*69c0*/  IMAD.U32 R6, RZ, RZ, UR6 ;  /* 0x00000006ff067e24 */ /* 0x000fe2000f8e00ff */
[----:B-----5:R-:W-:Y:S01]  /*69d0*/  MOV R11, UR5 ;  /* 0x00000005000b7c02 */ /* 0x020fe20008000f00 */
[----:B------:R-:W-:Y:S02]  /*69e0*/  IMAD.U32 R10, RZ, RZ, UR4 ;  /* 0x00000004ff0a7e24 */ /* 0x000fe4000f8e00ff */
[----:B------:R-:W-:Y:S07]  /*69f0*/  LEPC R20, `(.L_x_114) ;  /* 0x000000001014794e */ /* 0x000fee0000000000 */
[----:B---34-:R-:W-:Y:S05]  /*6a00*/  CALL.ABS.NOINC R2 ;  /* 0x0000000002007343 */ /* 0x018fea0003c00000 */
.L_x_114:
[----:B------:R-:W-:Y:S01]  /*6a10*/  ISETP.NE.AND P0, PT, R70, RZ, PT ;  /* 0x000000ff4600720c */ /* 0x000fe20003f05270 */
[----:B------:R-:W-:Y:S05]  /*6a20*/  WARPSYNC.ALL ;  /* 0x0000000000007948 */ /* 0x000fea0003800000 */
[----:B------:R-:W-:Y:S01]  /*6a30*/  R2UR UR4, R34 ;  /* 0x00000000220472ca */ /* 0x000fe200000e0000 */
[--C-:B----4-:R-:W-:Y:S01]  /*6a40*/  HADD2.F32 R20, -RZ, R40.reuse.H0_H0 ;  /* 0x20000028ff147230 */ /* 0x110fe20000004100 */
[----:B------:R-:W-:Y:S01]  /*6a50*/  R2UR UR5, R44 ;  /* 0x000000002c0572ca */ /* 0x000fe200000e0000 */
[----:B------:R-:W-:Y:S01]  /*6a60*/  HADD2.F32 R21, -RZ, R40.H1_H1 ;  /* 0x30000028ff157230 */ /* 0x000fe20000004100 */
[----:B------:R-:W-:Y:S01]  /*6a70*/  BSSY.RECONVERGENT B0, `(.L_x_115) ;  /* 0x0000053000007945 */ /* 0x000fe20003800200 */
[--C-:B------:R-:W-:Y:S02]  /*6a80*/  HADD2.F32 R34, -RZ, R41.reuse.H0_H0 ;  /* 0x20000029ff227230 */ /* 0x100fe40000004100 */
[----:B------:R-:W-:Y:S02]  /*6a90*/  HADD2.F32 R36, -RZ, R41.H1_H1 ;  /* 0x30000029ff247230 */ /* 0x000fe40000004100 */
[--C-:B------:R-:W-:Y:S02]  /*6aa0*/  HADD2.F32 R37, -RZ, R42.reuse.H0_H0 ;  /* 0x2000002aff257230 */ /* 0x100fe40000004100 */
[----:B------:R-:W-:Y:S02]  /*6ab0*/  HADD2.F32 R38, -RZ, R42.H1_H1 ;  /* 0x3000002aff267230 */ /* 0x000fe40000004100 */
[----:B------:R-:W1:Y:S01]  /*6ac0*/  LDTM.16dp256bit.x4 R4, tmem[UR4+0x20] ;  /* 0x00002004000479ee */ /* 0x000e620008120000 */
[----:B------:R-:W-:Y:S01]  /*6ad0*/  NOP ;  /* 0x0000000000007918 */ /* 0x000fe20000000000 */
[----:B------:R-:W-:Y:S01]  /*6ae0*/  UIADD3 UR5, UPT, UPT, UR5, 0x150, URZ ;  /* 0x0000015005057890 */ /* 0x000fe2000fffe0ff */
[--C-:B------:R-:W-:Y:S02]  /*6af0*/  HADD2.F32 R39, -RZ, R43.reuse.H0_H0 ;  /* 0x2000002bff277230 */ /* 0x100fe40000004100 */
[----:B------:R-:W-:Y:S01]  /*6b00*/  HADD2.F32 R40, -RZ, R43.H1_H1 ;  /* 0x3000002bff287230 */ /* 0x000fe20000004100 */
[----:B------:R-:W-:Y:S01]  /*6b10*/  UPRMT UR5, UR37, 0x654, UR5 ;  /* 0x0000065425057896 */ /* 0x000fe20008000005 */
[--C-:B------:R-:W-:Y:S02]  /*6b20*/  HADD2.F32 R41, -RZ, R48.reuse.H0_H0 ;  /* 0x20000030ff297230 */ /* 0x100fe40000004100 */
[----:B------:R-:W-:Y:S02]  /*6b30*/  HADD2.F32 R42, -RZ, R48.H1_H1 ;  /* 0x30000030ff2a7230 */ /* 0x000fe40000004100 */
[--C-:B------:R-:W-:Y:S02]  /*6b40*/  HADD2.F32 R43, -RZ, R49.reuse.H0_H0 ;  /* 0x20000031ff2b7230 */ /* 0x100fe40000004100 */
[----:B------:R-:W-:Y:S02]  /*6b50*/  HADD2.F32 R44, -RZ, R49.H1_H1 ;  /* 0x30000031ff2c7230 */ /* 0x000fe40000004100 */
[----:B-1----:R-:W-:Y:S01]  /*6b60*/  SYNCS.ARRIVE.TRANS64.RED.A1T0 RZ, [UR5], RZ ;  /* 0x000000ffffff79a7 */ /* 0x002fe20008100405 */
[--C-:B------:R-:W-:Y:S02]  /*6b70*/  HADD2.F32 R45, -RZ, R50.reuse.H0_H0 ;  /* 0x20000032ff2d7230 */ /* 0x100fe40000004100 */
[----:B------:R-:W-:Y:S02]  /*6b80*/  HADD2.F32 R46, -RZ, R50.H1_H1 ;  /* 0x30000032ff2e7230 */ /* 0x000fe40000004100 */
[--C-:B------:R-:W-:Y:S02]  /*6b90*/  HADD2.F32 R47, -RZ, R51.reuse.H0_H0 ;  /* 0x20000033ff2f7230 */ /* 0x100fe40000004100 */
[----:B------:R-:W-:Y:S02]  /*6ba0*/  HADD2.F32 R48, -RZ, R51.H1_H1 ;  /* 0x30000033ff307230 */ /* 0x000fe40000004100 */
[C---:B------:R-:W-:Y:S01]  /*6bb0*/  FMUL R4, R33.reuse, R4 ;  /* 0x0000000421047220 */ /* 0x040fe20000400000 */
[C---:B------:R-:W-:Y:S01]  /*6bc0*/  FMUL R5, R33.reuse, R5 ;  /* 0x0000000521057220 */ /* 0x040fe20000400000 */
[C---:B------:R-:W-:Y:S01]  /*6bd0*/  FMUL R6, R33.reuse, R6 ;  /* 0x0000000621067220 */ /* 0x040fe20000400000 */
[----:B------:R-:W-:Y:S01]  /*6be0*/  FMUL R7, R33, R7 ;  /* 0x0000000721077220 */ /* 0x000fe20000400000 */
[C---:B------:R-:W-:Y:S01]  /*6bf0*/  FFMA R4, R35.reuse, R20, R4 ;  /* 0x0000001423047223 */ /* 0x040fe20000000004 */
[C---:B------:R-:W-:Y:S01]  /*6c00*/  FFMA R5, R35.reuse, R21, R5 ;  /* 0x0000001523057223 */ /* 0x040fe20000000005 */
[C---:B------:R-:W-:Y:S01]  /*6c10*/  FFMA R6, R35.reuse, R34, R6 ;  /* 0x0000002223067223 */ /* 0x040fe20000000006 */
[----:B------:R-:W-:Y:S01]  /*6c20*/  FFMA R7, R35, R36, R7 ;  /* 0x0000002423077223 */ /* 0x000fe20000000007 */
[C---:B------:R-:W-:Y:S01]  /*6c30*/  FMUL R8, R33.reuse, R8 ;  /* 0x0000000821087220 */ /* 0x040fe20000400000 */
[----:B------:R-:W-:Y:S01]  /*6c40*/  FMUL R9, R33, R9 ;  /* 0x0000000921097220 */ /* 0x000fe20000400000 */
[----:B------:R-:W-:Y:S01]  /*6c50*/  F2FP.F16.F32.PACK_AB R4, R5, R4 ;  /* 0x000000040504723e */ /* 0x000fe200000000ff */
[----:B------:R-:W-:Y:S01]  /*6c60*/  FMUL R10, R33, R10 ;  /* 0x0000000a210a7220 */ /* 0x000fe20000400000 */
[----:B------:R-:W-:Y:S01]  /*6c70*/  F2FP.F16.F32.PACK_AB R5, R7, R6 ;  /* 0x000000060705723e */ /* 0x000fe200000000ff */
[C---:B------:R-:W-:Y:S01]  /*6c80*/  FFMA R8, R35.reuse, R37, R8 ;  /* 0x0000002523087223 */ /* 0x040fe20000000008 */
[----:B------:R-:W-:Y:S01]  /*6c90*/  FFMA R9, R35, R38, R9 ;  /* 0x0000002623097223 */ /* 0x000fe20000000009 */
[C---:B------:R-:W-:Y:S01]  /*6ca0*/  FMUL R11, R33.reuse, R11 ;  /* 0x0000000b210b7220 */ /* 0x040fe20000400000 */
[C---:B------:R-:W-:Y:S01]  /*6cb0*/  FMUL R0, R33.reuse, R12 ;  /* 0x0000000c21007220 */ /* 0x040fe20000400000 */
[----:B------:R-:W-:Y:S01]  /*6cc0*/  FMUL R2, R33, R13 ;  /* 0x0000000d21027220 */ /* 0x000fe20000400000 */
[----:B------:R-:W-:Y:S01]  /*6cd0*/  FFMA R10, R35, R39, R10 ;  /* 0x00000027230a7223 */ /* 0x000fe2000000000a */
[----:B------:R-:W-:Y:S01]  /*6ce0*/  FMUL R3, R33, R14 ;  /* 0x0000000e21037220 */ /* 0x000fe20000400000 */
[----:B------:R-:W-:Y:S01]  /*6cf0*/  F2FP.F16.F32.PACK_AB R6, R9, R8 ;  /* 0x000000080906723e */ /* 0x000fe200000000ff */
[----:B------:R-:W-:Y:S01]  /*6d00*/  FFMA R11, R35, R40, R11 ;  /* 0x00000028230b7223 */ /* 0x000fe2000000000b */
[C---:B------:R-:W-:Y:S01]  /*6d10*/  FMUL R15, R33.reuse, R15 ;  /* 0x0000000f210f7220 */ /* 0x040fe20000400000 */
[----:B------:R-:W-:Y:S01]  /*6d20*/  FMUL R12, R33, R16 ;  /* 0x00000010210c7220 */ /* 0x000fe20000400000 */
[----:B------:R-:W-:Y:S01]  /*6d30*/  FFMA R0, R35, R41, R0 ;  /* 0x0000002923007223 */ /* 0x000fe20000000000 */
[----:B------:R-:W-:Y:S01]  /*6d40*/  MOV R8, UR43 ;  /* 0x0000002b00087c02 */ /* 0x000fe20008000f00 */
[----:B------:R-:W-:Y:S01]  /*6d50*/  FMUL R13, R33, R17 ;  /* 0x00000011210d7220 */ /* 0x000fe20000400000 */
[----:B------:R-:W-:Y:S01]  /*6d60*/  FFMA R2, R35, R42, R2 ;  /* 0x0000002a23027223 */ /* 0x000fe20000000002 */
[----:B------:R-:W-:Y:S01]  /*6d70*/  FMUL R14, R33, R18 ;  /* 0x00000012210e7220 */ /* 0x000fe20000400000 */
[C---:B------:R-:W-:Y:S01]  /*6d80*/  FFMA R3, R35.reuse, R43, R3 ;  /* 0x0000002b23037223 */ /* 0x040fe20000000003 */
[----:B------:R-:W-:Y:S01]  /*6d90*/  FFMA R15, R35, R44, R15 ;  /* 0x0000002c230f7223 */ /* 0x000fe2000000000f */
[----:B------:R-:W-:Y:S01]  /*6da0*/  FMUL R19, R33, R19 ;  /* 0x0000001321137220 */ /* 0x000fe20000400000 */
[C---:B------:R-:W-:Y:S01]  /*6db0*/  FFMA R12, R35.reuse, R45, R12 ;  /* 0x0000002d230c7223 */ /* 0x040fe2000000000c */
        /* <DEDUP_REMOVED lines=23> */
[----:B------:R-:W-:Y:S02]  /*6f30*/  UIADD3 UR5, UPT, UPT, UR41, 0x20, URZ ;  /* 0x0000002029057890 */ /* 0x000fe4000fffe0ff */
[----:B------:R-:W-:Y:S02]  /*6f40*/  UIADD3 UR4, UPT, UPT, UR10, 0x200, URZ ;  /* 0x000002000a047890 */ /* 0x000fe4000fffe0ff */
[----:B------:R-:W-:Y:S01]  /*6f50*/  UIADD3.X UR9, UPT, UPT, URZ, UR55, URZ, UP0, !UPT ;  /* 0x00000037ff097290 */ /* 0x000fe200087fe4ff */
[----:B------:R-:W-:Y:S01]  /*6f60*/  UMOV UR6, UR42 ;  /* 0x0000002a00067c82 */ /* 0x000fe20008000000 */
[----:B------:R-:W-:Y:S07]  /*6f70*/  UMOV UR7, UR36 ;  /* 0x0000002400077c82 */ /* 0x000fee0008000000 */
[----:B------:R2:W-:Y:S02]  /*6f80*/  UTMASTG.3D [UR4], [UR8] ;  /* 0x00000004080073b5 */ /* 0x0005e40008010000 */
[----:B--2---:R0:W-:Y:S02]  /*6f90*/  UTMACMDFLUSH ;  /* 0x00000000000079b7 */ /* 0x0041e40000000000 */
.L_x_116:
[----:B------:R-:W-:Y:S05]  /*6fa0*/  BSYNC.RECONVERGENT B0 ;  /* 0x0000000000007941 */ /* 0x000fea0003800200 */
.L_x_115:
[----:B------:R-:W-:Y:S01]  /*6fb0*/  UIADD3 UR43, UPT, UPT, UR43, 0x1, URZ ;  /* 0x000000012b2b7890 */ /* 0x000fe2000fffe0ff */
[----:B------:R-:W-:Y:S03]  /*6fc0*/  BSSY.RECONVERGENT B0, `(.L_x_117) ;  /* 0x0000008000007945 */ /* 0x000fe60003800200 */
[----:B------:R-:W-:Y:S04]  /*6fd0*/  UISETP.NE.AND UP0, UPT, UR43, 0x3, UPT ;  /* 0x000000032b00788c */ /* 0x000fe8000bf05270 */
[----:B------:R-:W-:Y:S02]  /*6fe0*/  UISETP.EQ.XOR UP1, UPT, UR40, 0x3, !UP0 ;  /* 0x000000032800788c */ /* 0x000fe4000c722a70 */
[----:B------:R-:W-:Y:S02]  /*6ff0*/  USEL UR56, UR43, URZ, UP0 ;  /* 0x000000ff2b387287 */ /* 0x000fe40008000000 */
[----:B------:R-:W-:Y:S04]  /*7000*/  USEL UR4, URZ, 0x1, !UP1 ;  /* 0x00000001ff047887 */ /* 0x000fe8000c800000 */
[----:B------:R-:W-:Y:S01]  /*7010*/  ULOP3.LUT UR51, UR51, UR4, URZ, 0x3c, !UPT ;  /* 0x0000000433337292 */ /* 0x000fe2000f8e3cff */
[----:B------:R-:W-:Y:S11]  /*7020*/  @P0 BRA `(.L_x_118) ;  /* 0x0000000000040947 */ /* 0x000ff60003800000 */
[----:B------:R-:W-:Y:S04]  /*7030*/  DEPBAR.LE SB0, 0x1 ;  /* 0x000080400000791a */ /* 0x000fe80000000000 */
.L_x_118:
[----:B------:R-:W-:Y:S05]  /*7040*/  BSYNC.RECONVERGENT B0 ;  /* 0x0000000000007941 */ /* 0x000fea0003800200 */
.L_x_117:
[----:B------:R-:W-:Y:S01]  /*7050*/  BAR.SYNC.DEFER_BLOCKING 0x1, 0x80 ;  /* 0x0042000000007b1d */ /* 0x000fe20000010000 */
[----:B------:R-:W-:Y:S01]  /*7060*/  UISETP.NE.AND UP0, UPT, UR50, -0x2, UPT ;  /* 0xfffffffe3200788c */ /* 0x000fe2000bf05270 */
[----:B------:R-:W-:Y:S08]  /*7070*/  IADD3 R31, PT, PT, R31, 0x1, RZ ;  /* 0x000000011f1f7810 */ /* 0x000ff00007ffe0ff */
[----:B------:R-:W-:Y:S05]  /*7080*/  BRA.U !UP0, `(.L_x_119) ;  /* 0x0000000108287547 */ /* 0x000fea000b800000 */
[----:B------:R-:W-:Y:S01]  /*7090*/  ISETP.NE.AND P0, PT, R74, RZ, PT ;  /* 0x000000ff4a00720c */ /* 0x000fe20003f05270 */
[----:B------:R-:W-:Y:S01]  /*70a0*/  IMAD.U32 R2, RZ, RZ, UR49 ;  /* 0x00000031ff027e24 */ /* 0x000fe2000f8e00ff */
[----:B------:R-:W-:Y:S01]  /*70b0*/  UIADD3 UR49, UPT, UPT, UR49, 0x1, URZ ;  /* 0x0000000131317890 */ /* 0x000fe2000fffe0ff */
[----:B------:R-:W-:Y:S03]  /*70c0*/  IMAD.U32 R0, RZ, RZ, UR37 ;  /* 0x00000025ff007e24 */ /* 0x000fe6000f8e00ff */
[----:B------:R-:W-:Y:S04]  /*70d0*/  UISETP.NE.AND UP0, UPT, UR49, 0x3, UPT ;  /* 0x000000033100788c */ /* 0x000fe8000bf05270 */
[----:B------:R-:W-:Y:S03]  /*70e0*/  USEL UR49, UR49, URZ, UP0 ;  /* 0x000000ff31317287 */ /* 0x000fe60008000000 */
[----:B------:R-:W-:Y:S05]  /*70f0*/  @P0 LEA R2, R2, UR48, 0x3 ;  /* 0x0000003002020c11 */ /* 0x000fea000f8e18ff */
[----:B------:R-:W-:Y:S05]  /*7100*/  @P0 VIADD R2, R2, 0xe8 ;  /* 0x000000e802020836 */ /* 0x000fea0000000000 */
[----:B------:R-:W-:Y:S04]  /*7110*/  @P0 PRMT R0, R0, 0x654, R2 ;  /* 0x0000065400000816 */ /* 0x000fe80000000002 */
[----:B------:R2:W-:Y:S03]  /*7120*/  @P0 SYNCS.ARRIVE.TRANS64.RED.A1T0 RZ, [R0+URZ], RZ ;  /* 0x000000ff00ff09a7 */ /* 0x0005e600081004ff */
.L_x_119:
[----:B------:R-:W-:Y:S01]  /*7130*/  ISETP.NE.AND P2, PT, R71, RZ, PT ;  /* 0x000000ff4700720c */ /* 0x000fe20003f45270 */
[----:B------:R-:W-:Y:S01]  /*7140*/  UIADD3 UR50, UPT, UPT, UR50, 0x2, URZ ;  /* 0x0000000232327890 */ /* 0x000fe2000fffe0ff */
[----:B------:R-:W-:Y:S01]  /*7150*/  ISETP.NE.AND P0, PT, R73, 0x2, PT ;  /* 0x000000024900780c */ /* 0x000fe20003f05270 */
[----:B------:R-:W-:Y:S01]  /*7160*/  IMAD.IADD R20, R29, 0x1, R58 ;  /* 0x000000011d147824 */ /* 0x000fe200078e023a */
[----:B------:R-:W-:Y:S01]  /*7170*/  ISETP.NE.AND P1, PT, R31, 0x4, PT ;  /* 0x000000041f00780c */ /* 0x000fe20003f25270 */
[----:B------:R-:W-:Y:S01]  /*7180*/  IMAD.IADD R21, R30, 0x1, R59 ;  /* 0x000000011e157824 */ /* 0x000fe200078e023b */
[----:B------:R-:W-:Y:S02]  /*7190*/  SEL R2, RZ, 0x1, P0 ;  /* 0x00000001ff027807 */ /* 0x000fe40000000000 */
[----:B--2---:R-:W-:Y:S02]  /*71a0*/  SEL R0, RZ, 0x1, P1 ;  /* 0x00000001ff007807 */ /* 0x004fe40000800000 */
[----:B------:R-:W-:Y:S02]  /*71b0*/  LOP3.LUT R67, R67, R2, RZ, 0x3c, !PT ;  /* 0x0000000243437212 */ /* 0x000fe400078e3cff */
[----:B------:R-:W-:Y:S02]  /*71c0*/  LOP3.LUT R68, R68, R0, RZ, 0x3c, !PT ;  /* 0x0000000044447212 */ /* 0x000fe400078e3cff */
[----:B------:R-:W-:Y:S02]  /*71d0*/  @P2 R2UR UR36, R66 ;  /* 0x00000000422422ca */ /* 0x000fe400000e0000 */
[----:B------:R-:W-:Y:S02]  /*71e0*/  SEL R73, R73, RZ, P0 ;  /* 0x000000ff49497207 */ /* 0x000fe40000000000 */
[----:B------:R-:W-:Y:S01]  /*71f0*/  SEL R31, R31, RZ, P1 ;  /* 0x000000ff1f1f7207 */ /* 0x000fe20000800000 */
[----:B------:R-:W-:Y:S10]  /*7200*/  @P2 BRA `(.L_x_120) ;  /* 0xffffffdc00e02947 */ /* 0x000ff4000383ffff */
[----:B------:R-:W-:-:S09]  /*7210*/  UISETP.NE.AND UP0, UPT, UR53, URZ, UPT ;  /* 0x000000ff3500728c */ /* 0x000fd2000bf05270 */
[----:B------:R-:W-:Y:S05]  /*7220*/  BRA.U !UP0, `(.L_x_121) ;  /* 0x0000000108487547 */ /* 0x000fea000b800000 */
[----:B------:R-:W2:Y:S02]  /*7230*/  LDCU.64 UR4, c[0x0][0x890] ;  /* 0x00011200ff0477ac */ /* 0x000ea40008000a00 */
[----:B--2---:R-:W-:-:S04]  /*7240*/  UISETP.NE.U32.AND UP0, UPT, UR4, URZ, UPT ;  /* 0x000000ff0400728c */ /* 0x004fc8000bf05070 */
[----:B------:R-:W-:-:S09]  /*7250*/  UISETP.NE.AND.EX UP0, UPT, UR5, URZ, UPT, UP0 ;  /* 0x000000ff0500728c */ /* 0x000fd2000bf05300 */
[----:B------:R-:W-:Y:S05]  /*7260*/  BRA.U UP0, `(.L_x_122) ;  /* 0x00000001000c7547 */ /* 0x000fea000b800000 */
[----:B------:R-:W-:-:S13]  /*7270*/  FSETP.NEU.AND P0, PT, R35, RZ, PT ;  /* 0x000000ff2300720b */ /* 0x000fda0003f0d000 */
[----:B------:R-:W-:Y:S05]  /*7280*/  @!P0 EXIT ;  /* 0x000000000000894d */ /* 0x000fea0003800000 */
[----:B------:R-:W-:Y:S05]  /*7290*/  BRA `(.L_x_121) ;  /* 0x00000000002c7947 */ /* 0x000fea0003800000 */
.L_x_122:
[----:B------:R-:W-:Y:S01]  /*72a0*/  ISETP.NE.AND P0, PT, R72, RZ, PT ;  /* 0x000000ff4800720c */ /* 0x000fe20003f05270 */
[----:B------:R-:W-:-:S12]  /*72b0*/  BSSY.RECONVERGENT B0, `(.L_x_121) ;  /* 0x0000009000007945 */ /* 0x000fd80003800200 */
[----:B------:R-:W-:Y:S05]  /*72c0*/  @P0 BRA `(.L_x_123) ;  /* 0x0000000000140947 */ /* 0x000fea0003800000 */
[----:B------:R-:W2:Y:S02]  /*72d0*/  LDCU.64 UR4, c[0x0][0x888] ;  /* 0x00011100ff0477ac */ /* 0x000ea40008000a00 */
[----:B--2---:R-:W-:-:S04]  /*72e0*/  ISETP.NE.U32.AND P0, PT, RZ, UR4, PT ;  /* 0x00000004ff007c0c */ /* 0x004fc8000bf05070 */
[----:B------:R-:W-:-:S13]  /*72f0*/  ISETP.NE.AND.EX P0, PT, RZ, UR5, PT, P0 ;  /* 0x00000005ff007c0c */ /* 0x000fda000bf05300 */
[----:B------:R-:W-:Y:S05]  /*7300*/  @!P0 EXIT ;  /* 0x000000000000894d */ /* 0x000fea0003800000 */
[----:B------:R-:W-:Y:S05]  /*7310*/  BRA `(.L_x_124) ;  /* 0x0000000000087947 */ /* 0x000fea0003800000 */
.L_x_123:
[----:B------:R-:W-:-:S13]  /*7320*/  FSETP.NEU.AND P0, PT, R35, RZ, PT ;  /* 0x000000ff2300720b */ /* 0x000fda0003f0d000 */
[----:B------:R-:W-:Y:S05]  /*7330*/  @!P0 EXIT ;  /* 0x000000000000894d */ /* 0x000fea0003800000 */
.L_x_124:
[----:B------:R-:W-:Y:S05]  /*7340*/  BSYNC.RECONVERGENT B0 ;  /* 0x0000000000007941 */ /* 0x000fea0003800200 */
.L_x_121:
[----:B------:R-:W-:Y:S01]  /*7350*/  ULEA UR4, UR49, UR48, 0x3 ;  /* 0x0000003031047291 */ /* 0x000fe2000f8e18ff */
[----:B------:R-:W-:-:S04]  /*7360*/  DEPBAR.LE SB0, 0x0 ;  /* 0x000080000000791a */ /* 0x000fc80000000000 */
[----:B------:R-:W-:-:S04]  /*7370*/  UIADD3 UR4, UPT, UPT, UR4, 0xe8, URZ ;  /* 0x000000e804047890 */ /* 0x000fc8000fffe0ff */
[----:B------:R-:W-:-:S09]  /*7380*/  UPRMT UR4, UR37, 0x654, UR4 ;  /* 0x0000065425047896 */ /* 0x000fd20008000004 */
[----:B------:R-:W-:Y:S01]  /*7390*/  SYNCS.ARRIVE.TRANS64.RED.A1T0 RZ, [UR4], RZ ;  /* 0x000000ffffff79a7 */ /* 0x000fe20008100404 */
[----:B------:R-:W-:Y:S05]  /*73a0*/  EXIT ;  /* 0x000000000000794d */ /* 0x000fea0003800000 */
.L_x_20:
[----:B--2---:R2:W1:Y:S02]  /*73b0*/  SYNCS.PHASECHK.TRANS64.TRYWAIT P0, [R2+URZ+0x180], R3 ;  /* 0x00018003020075a7 */ /* 0x00446400080011ff */
[----:B-1----:R-:W-:Y:S05]  /*73c0*/  @!P0 NANOSLEEP.SYNCS 0x989680 ;  /* 0x009896800000895d */ /* 0x002fea0003900000 */
[----:B------:R-:W1:Y:S02]  /*73d0*/  @!P0 SYNCS.PHASECHK.TRANS64 P0, [R2+URZ+0x180], R3 ;  /* 0x00018003020085a7 */ /* 0x000e6400080010ff */
[----:B-1----:R-:W-:Y:S05]  /*73e0*/  @!P0 BRA `(.L_x_20) ;  /* 0xfffffffc00f08947 */ /* 0x002fea000383ffff */
[----:B------:R-:W-:Y:S05]  /*73f0*/  BRA `(.L_x_125) ;  /* 0xffffffa000c47947 */ /* 0x000fea000383ffff */
.L_x_23:
[----:B-1----:R-:W-:-:S07]  /*7400*/  MOV R2, UR33 ;  /* 0x0000002100027c02 */ /* 0x002fce0008000f00 */
.L_x_126:
[----:B-1----:R1:W2:Y:S02]  /*7410*/  SYNCS.PHASECHK.TRANS64.TRYWAIT P0, [R2+URZ+0x68], R4 ;  /* 0x00006804020075a7 */ /* 0x0022a400080011ff */
[----:B--2---:R-:W-:Y:S05]  /*7420*/  @!P0 NANOSLEEP.SYNCS 0x989680 ;  /* 0x009896800000895d */ /* 0x004fea0003900000 */
[----:B------:R-:W2:Y:S02]  /*7430*/  @!P0 SYNCS.PHASECHK.TRANS64 P0, [R2+URZ+0x68], R4 ;  /* 0x00006804020085a7 */ /* 0x000ea400080010ff */
[----:B--2---:R-:W-:Y:S05]  /*7440*/  @!P0 BRA `(.L_x_126) ;  /* 0xfffffffc00f08947 */ /* 0x004fea000383ffff */
[----:B------:R-:W-:Y:S05]  /*7450*/  BRA `(.L_x_22) ;  /* 0xffffffa400147947 */ /* 0x000fea000383ffff */
.L_x_29:
[----:B-1----:R-:W-:-:S07]  /*7460*/  MOV R2, UR17 ;  /* 0x0000001100027c02 */ /* 0x002fce0008000f00 */
.L_x_127:
[----:B-1----:R1:W2:Y:S02]  /*7470*/  SYNCS.PHASECHK.TRANS64.TRYWAIT P0, [R2+URZ+0x68], R4 ;  /* 0x00006804020075a7 */ /* 0x0022a400080011ff */
[----:B--2---:R-:W-:Y:S05]  /*7480*/  @!P0 NANOSLEEP.SYNCS 0x989680 ;  /* 0x009896800000895d */ /* 0x004fea0003900000 */
[----:B------:R-:W2:Y:S02]  /*7490*/  @!P0 SYNCS.PHASECHK.TRANS64 P0, [R2+URZ+0x68], R4 ;  /* 0x00006804020085a7 */ /* 0x000ea400080010ff */
[----:B--2---:R-:W-:Y:S05]  /*74a0*/  @!P0 BRA `(.L_x_127) ;  /* 0xfffffffc00f08947 */ /* 0x004fea000383ffff */
[----:B------:R-:W-:Y:S05]  /*74b0*/  BRA `(.L_x_28) ;  /* 0xffffffa400b87947 */ /* 0x000fea000383ffff */
.L_x_33:
[----:B-1----:R1:W2:Y:S02]  /*74c0*/  SYNCS.PHASECHK.TRANS64.TRYWAIT P0, [R2+URZ+0x110], R3 ;  /* 0x00011003020075a7 */ /* 0x0022a400080011ff */
[----:B--2---:R-:W-:Y:S05]  /*74d0*/  @!P0 NANOSLEEP.SYNCS 0x989680 ;  /* 0x009896800000895d */ /* 0x004fea0003900000 */
[----:B------:R-:W2:Y:S02]  /*74e0*/  @!P0 SYNCS.PHASECHK.TRANS64 P0, [R2+URZ+0x110], R3 ;  /* 0x00011003020085a7 */ /* 0x000ea400080010ff */
[----:B--2---:R-:W-:Y:S05]  /*74f0*/  @!P0 BRA `(.L_x_33) ;  /* 0xfffffffc00f08947 */ /* 0x004fea000383ffff */
[----:B------:R-:W-:Y:S05]  /*7500*/  BRA `(.L_x_128) ;  /* 0xffffffa800447947 */ /* 0x000fea000383ffff */
.L_x_37:
[----:B----4-:R-:W-:-:S07]  /*7510*/  MOV R0, UR5 ;  /* 0x0000000500007c02 */ /* 0x010fce0008000f00 */
.L_x_129:
[----:B-1----:R1:W2:Y:S02]  /*7520*/  SYNCS.PHASECHK.TRANS64.TRYWAIT P0, [R0+URZ], R2 ;  /* 0x00000002000075a7 */ /* 0x0022a400080011ff */
[----:B--2---:R-:W-:Y:S05]  /*7530*/  @!P0 NANOSLEEP.SYNCS 0x989680 ;  /* 0x009896800000895d */ /* 0x004fea0003900000 */
[----:B------:R-:W2:Y:S02]  /*7540*/  @!P0 SYNCS.PHASECHK.TRANS64 P0, [R0+URZ], R2 ;  /* 0x00000002000085a7 */ /* 0x000ea400080010ff */
[----:B--2---:R-:W-:Y:S05]  /*7550*/  @!P0 BRA `(.L_x_129) ;  /* 0xfffffffc00f08947 */ /* 0x004fea000383ffff */
[----:B------:R-:W-:Y:S05]  /*7560*/  BRA `(.L_x_130) ;  /* 0xffffffac00b47947 */ /* 0x000fea000383ffff */
.L_x_38:
[----:B----4-:R-:W-:-:S07]  /*7570*/  MOV R0, UR5 ;  /* 0x0000000500007c02 */ /* 0x010fce0008000f00 */
.L_x_131:
[----:B-1----:R1:W2:Y:S02]  /*7580*/  SYNCS.PHASECHK.TRANS64.TRYWAIT P0, [R0+URZ], R3 ;  /* 0x00000003000075a7 */ /* 0x0022a400080011ff */
[----:B--2---:R-:W-:Y:S05]  /*7590*/  @!P0 NANOSLEEP.SYNCS 0x989680 ;  /* 0x009896800000895d */ /* 0x004fea0003900000 */
[----:B------:R-:W2:Y:S02]  /*75a0*/  @!P0 SYNCS.PHASECHK.TRANS64 P0, [R0+URZ], R3 ;  /* 0x00000003000085a7 */ /* 0x000ea400080010ff */
[----:B--2---:R-:W-:Y:S05]  /*75b0*/  @!P0 BRA `(.L_x_131) ;  /* 0xfffffffc00f08947 */ /* 0x004fea000383ffff */
[----:B------:R-:W-:Y:S05]  /*75c0*/  BRA `(.L_x_132) ;  /* 0xffffffac00c07947 */ /* 0x000fea000383ffff */
.L_x_39:
[----:B----4-:R-:W-:-:S07]  /*75d0*/  MOV R0, UR5 ;  /* 0x0000000500007c02 */ /* 0x010fce0008000f00 */
.L_x_133:
[----:B-1----:R1:W2:Y:S02]  /*75e0*/  SYNCS.PHASECHK.TRANS64.TRYWAIT P0, [R0+URZ], R3 ;  /* 0x00000003000075a7 */ /* 0x0022a400080011ff */
[----:B--2---:R-:W-:Y:S05]  /*75f0*/  @!P0 NANOSLEEP.SYNCS 0x989680 ;  /* 0x009896800000895d */ /* 0x004fea0003900000 */
[----:B------:R-:W2:Y:S02]  /*7600*/  @!P0 SYNCS.PHASECHK.TRANS64 P0, [R0+URZ], R3 ;  /* 0x00000003000085a7 */ /* 0x000ea400080010ff */
[----:B--2---:R-:W-:Y:S05]  /*7610*/  @!P0 BRA `(.L_x_133) ;  /* 0xfffffffc00f08947 */ /* 0x004fea000383ffff */
[----:B------:R-:W-:Y:S05]  /*7620*/  BRA `(.L_x_134) ;  /* 0xffffffac00cc7947 */ /* 0x000fea000383ffff */
.L_x_40:
[----:B----4-:R-:W-:-:S07]  /*7630*/  MOV R0, UR5 ;  /* 0x0000000500007c02 */ /* 0x010fce0008000f00 */
.L_x_135:
[----:B-1----:R1:W2:Y:S02]  /*7640*/  SYNCS.PHASECHK.TRANS64.TRYWAIT P0, [R0+URZ], R3 ;  /* 0x00000003000075a7 */ /* 0x0022a400080011ff */
[----:B--2---:R-:W-:Y:S05]  /*7650*/  @!P0 NANOSLEEP.SYNCS 0x989680 ;  /* 0x009896800000895d */ /* 0x004fea0003900000 */
[----:B------:R-:W2:Y:S02]  /*7660*/  @!P0 SYNCS.PHASECHK.TRANS64 P0, [R0+URZ], R3 ;  /* 0x00000003000085a7 */ /* 0x000ea400080010ff */
[----:B--2---:R-:W-:Y:S05]  /*7670*/  @!P0 BRA `(.L_x_135) ;  /* 0xfffffffc00f08947 */ /* 0x004fea000383ffff */
[----:B------:R-:W-:Y:S05]  /*7680*/  BRA `(.L_x_136) ;  /* 0xffffffac00d87947 */ /* 0x000fea000383ffff */
.L_x_41:
[----:B----4-:R-:W-:-:S07]  /*7690*/  MOV R0, UR5 ;  /* 0x0000000500007c02 */ /* 0x010fce0008000f00 */
.L_x_137:
[----:B-1----:R1:W2:Y:S02]  /*76a0*/  SYNCS.PHASECHK.TRANS64.TRYWAIT P0, [R0+URZ], R3 ;  /* 0x00000003000075a7 */ /* 0x0022a400080011ff */
[----:B--2---:R-:W-:Y:S05]  /*76b0*/  @!P0 NANOSLEEP.SYNCS 0x989680 ;  /* 0x009896800000895d */ /* 0x004fea0003900000 */
[----:B------:R-:W2:Y:S02]  /*76c0*/  @!P0 SYNCS.PHASECHK.TRANS64 P0, [R0+URZ], R3 ;  /* 0x00000003000085a7 */ /* 0x000ea400080010ff */
[----:B--2---:R-:W-:Y:S05]  /*76d0*/  @!P0 BRA `(.L_x_137) ;  /* 0xfffffffc00f08947 */ /* 0x004fea000383ffff */
[----:B------:R-:W-:Y:S05]  /*76e0*/  BRA `(.L_x_138) ;  /* 0xffffffac00e47947 */ /* 0x000fea000383ffff */
.L_x_42:
[----:B----4-:R-:W-:-:S07]  /*76f0*/  MOV R0, UR5 ;  /* 0x0000000500007c02 */ /* 0x010fce0008000f00 */
.L_x_139:
[----:B-1----:R1:W2:Y:S02]  /*7700*/  SYNCS.PHASECHK.TRANS64.TRYWAIT P0, [R0+URZ], R3 ;  /* 0x00000003000075a7 */ /* 0x0022a400080011ff */
[----:B--2---:R-:W-:Y:S05]  /*7710*/  @!P0 NANOSLEEP.SYNCS 0x989680 ;  /* 0x009896800000895d */ /* 0x004fea0003900000 */
[----:B------:R-:W2:Y:S02]  /*7720*/  @!P0 SYNCS.PHASECHK.TRANS64 P0, [R0+URZ], R3 ;  /* 0x00000003000085a7 */ /* 0x000ea400080010ff */
[----:B--2---:R-:W-:Y:S05]  /*7730*/  @!P0 BRA `(.L_x_139) ;  /* 0xfffffffc00f08947 */ /* 0x004fea000383ffff */
[----:B------:R-:W-:Y:S05]  /*7740*/  BRA `(.L_x_140) ;  /* 0xffffffac00f07947 */ /* 0x000fea000383ffff */
.L_x_43:
[----:B----4-:R-:W-:-:S07]  /*7750*/  MOV R0, UR5 ;  /* 0x0000000500007c02 */ /* 0x010fce0008000f00 */
.L_x_141:
[----:B-1----:R1:W2:Y:S02]  /*7760*/  SYNCS.PHASECHK.TRANS64.TRYWAIT P0, [R0+URZ], R3 ;  /* 0x00000003000075a7 */ /* 0x0022a400080011ff */
[----:B--2---:R-:W-:Y:S05]  /*7770*/  @!P0 NANOSLEEP.SYNCS 0x989680 ;  /* 0x009896800000895d */ /* 0x004fea0003900000 */
[----:B------:R-:W2:Y:S02]  /*7780*/  @!P0 SYNCS.PHASECHK.TRANS64 P0, [R0+URZ], R3 ;  /* 0x00000003000085a7 */ /* 0x000ea400080010ff */
[----:B--2---:R-:W-:Y:S05]  /*7790*/  @!P0 BRA `(.L_x_141) ;  /* 0xfffffffc00f08947 */ /* 0x004fea000383ffff */
[----:B------:R-:W-:Y:S05]  /*77a0*/  BRA `(.L_x_142) ;  /* 0xffffffac00fc7947 */ /* 0x000fea000383ffff */
.L_x_44:
[----:B----4-:R-:W-:-:S07]  /*77b0*/  MOV R0, UR5 ;  /* 0x0000000500007c02 */ /* 0x010fce0008000f00 */
.L_x_143:
[----:B-1----:R1:W2:Y:S02]  /*77c0*/  SYNCS.PHASECHK.TRANS64.TRYWAIT P0, [R0+URZ], R3 ;  /* 0x00000003000075a7 */ /* 0x0022a400080011ff */
[----:B--2---:R-:W-:Y:S05]  /*77d0*/  @!P0 NANOSLEEP.SYNCS 0x989680 ;  /* 0x009896800000895d */ /* 0x004fea0003900000 */
[----:B------:R-:W2:Y:S02]  /*77e0*/  @!P0 SYNCS.PHASECHK.TRANS64 P0, [R0+URZ], R3 ;  /* 0x00000003000085a7 */ /* 0x000ea400080010ff */
[----:B--2---:R-:W-:Y:S05]  /*77f0*/  @!P0 BRA `(.L_x_143) ;  /* 0xfffffffc00f08947 */ /* 0x004fea000383ffff */
[----:B------:R-:W-:Y:S05]  /*7800*/  BRA `(.L_x_144) ;  /* 0xffffffb000087947 */ /* 0x000fea000383ffff */
.L_x_45:
[----:B----4-:R-:W-:-:S07]  /*7810*/  MOV R0, UR5 ;  /* 0x0000000500007c02 */ /* 0x010fce0008000f00 */
.L_x_145:
[----:B-1----:R1:W2:Y:S02]  /*7820*/  SYNCS.PHASECHK.TRANS64.TRYWAIT P0, [R0+URZ], R3 ;  /* 0x00000003000075a7 */ /* 0x0022a400080011ff */
[----:B--2---:R-:W-:Y:S05]  /*7830*/  @!P0 NANOSLEEP.SYNCS 0x989680 ;  /* 0x009896800000895d */ /* 0x004fea0003900000 */
[----:B------:R-:W2:Y:S02]  /*7840*/  @!P0 SYNCS.PHASECHK.TRANS64 P0, [R0+URZ], R3 ;  /* 0x00000003000085a7 */ /* 0x000ea400080010ff */
[----:B--2---:R-:W-:Y:S05]  /*7850*/  @!P0 BRA `(.L_x_145) ;  /* 0xfffffffc00f08947 */ /* 0x004fea000383ffff */
[----:B------:R-:W-:Y:S05]  /*7860*/  BRA `(.L_x_146) ;  /* 0xffffffb000147947 */ /* 0x000fea000383ffff */
.L_x_46:
[----:B----4-:R-:W-:-:S07]  /*7870*/  MOV R0, UR5 ;  /* 0x0000000500007c02 */ /* 0x010fce0008000f00 */
.L_x_147:
[----:B-1----:R1:W2:Y:S02]  /*7880*/  SYNCS.PHASECHK.TRANS64.TRYWAIT P0, [R0+URZ], R3 ;  /* 0x00000003000075a7 */ /* 0x0022a400080011ff */
[----:B--2---:R-:W-:Y:S05]  /*7890*/  @!P0 NANOSLEEP.SYNCS 0x989680 ;  /* 0x009896800000895d */ /* 0x004fea0003900000 */
[----:B------:R-:W2:Y:S02]  /*78a0*/  @!P0 SYNCS.PHASECHK.TRANS64 P0, [R0+URZ], R3 ;  /* 0x00000003000085a7 */ /* 0x000ea400080010ff */
[----:B--2---:R-:W-:Y:S05]  /*78b0*/  @!P0 BRA `(.L_x_147) ;  /* 0xfffffffc00f08947 */ /* 0x004fea000383ffff */
[----:B------:R-:W-:Y:S05]  /*78c0*/  BRA `(.L_x_148) ;  /* 0xffffffb000207947 */ /* 0x000fea000383ffff */
.L_x_47:
[----:B----4-:R-:W-:-:S07]  /*78d0*/  MOV R0, UR5 ;  /* 0x0000000500007c02 */ /* 0x010fce0008000f00 */
.L_x_149:
[----:B-1----:R1:W2:Y:S02]  /*78e0*/  SYNCS.PHASECHK.TRANS64.TRYWAIT P0, [R0+URZ], R3 ;  /* 0x00000003000075a7 */ /* 0x0022a400080011ff */
[----:B--2---:R-:W-:Y:S05]  /*78f0*/  @!P0 NANOSLEEP.SYNCS 0x989680 ;  /* 0x009896800000895d */ /* 0x004fea0003900000 */
[----:B------:R-:W2:Y:S02]  /*7900*/  @!P0 SYNCS.PHASECHK.TRANS64 P0, [R0+URZ], R3 ;  /* 0x00000003000085a7 */ /* 0x000ea400080010ff */
[----:B--2---:R-:W-:Y:S05]  /*7910*/  @!P0 BRA `(.L_x_149) ;  /* 0xfffffffc00f08947 */ /* 0x004fea000383ffff */
[----:B------:R-:W-:Y:S05]  /*7920*/  BRA `(.L_x_150) ;  /* 0xffffffb0002c7947 */ /* 0x000fea000383ffff */
.L_x_48:
[----:B----4-:R-:W-:-:S07]  /*7930*/  MOV R0, UR5 ;  /* 0x0000000500007c02 */ /* 0x010fce0008000f00 */
.L_x_151:
[----:B-1----:R1:W2:Y:S02]  /*7940*/  SYNCS.PHASECHK.TRANS64.TRYWAIT P0, [R0+URZ], R3 ;  /* 0x00000003000075a7 */ /* 0x0022a400080011ff */
[----:B--2---:R-:W-:Y:S05]  /*7950*/  @!P0 NANOSLEEP.SYNCS 0x989680 ;  /* 0x009896800000895d */ /* 0x004fea0003900000 */
[----:B------:R-:W2:Y:S02]  /*7960*/  @!P0 SYNCS.PHASECHK.TRANS64 P0, [R0+URZ], R3 ;  /* 0x00000003000085a7 */ /* 0x000ea400080010ff */
[----:B--2---:R-:W-:Y:S05]  /*7970*/  @!P0 BRA `(.L_x_151) ;  /* 0xfffffffc00f08947 */ /* 0x004fea000383ffff */
[----:B------:R-:W-:Y:S05]  /*7980*/  BRA `(.L_x_152) ;  /* 0xffffffb000387947 */ /* 0x000fea000383ffff */
.L_x_51:
[----:B-1----:R1:W2:Y:S02]  /*7990*/  SYNCS.PHASECHK.TRANS64.TRYWAIT P0, [R0+URZ+0x170], R4 ;  /* 0x00017004000075a7 */ /* 0x0022a400080011ff */
[----:B--2---:R-:W-:Y:S05]  /*79a0*/  @!P0 NANOSLEEP.SYNCS 0x989680 ;  /* 0x009896800000895d */ /* 0x004fea0003900000 */
[----:B------:R-:W2:Y:S02]  /*79b0*/  @!P0 SYNCS.PHASECHK.TRANS64 P0, [R0+URZ+0x170], R4 ;  /* 0x00017004000085a7 */ /* 0x000ea400080010ff */
[----:B--2---:R-:W-:Y:S05]  /*79c0*/  @!P0 BRA `(.L_x_51) ;  /* 0xfffffffc00f08947 */ /* 0x004fea000383ffff */
[----:B------:R-:W-:Y:S05]  /*79d0*/  BRA `(.L_x_153) ;  /* 0xffffffb000947947 */ /* 0x000fea000383ffff */
.L_x_52:
[----:B------:R-:W-:-:S07]  /*79e0*/  MOV R0, UR5 ;  /* 0x0000000500007c02 */ /* 0x000fce0008000f00 */
.L_x_154:
[----:B-1----:R1:W2:Y:S02]  /*79f0*/  SYNCS.PHASECHK.TRANS64.TRYWAIT P0, [R0+URZ+0x120], R5 ;  /* 0x00012005000075a7 */ /* 0x0022a400080011ff */
[----:B--2---:R-:W-:Y:S05]  /*7a00*/  @!P0 NANOSLEEP.SYNCS 0x989680 ;  /* 0x009896800000895d */ /* 0x004fea0003900000 */
[----:B------:R-:W2:Y:S02]  /*7a10*/  @!P0 SYNCS.PHASECHK.TRANS64 P0, [R0+URZ+0x120], R5 ;  /* 0x00012005000085a7 */ /* 0x000ea400080010ff */
[----:B--2---:R-:W-:Y:S05]  /*7a20*/  @!P0 BRA `(.L_x_154) ;  /* 0xfffffffc00f08947 */ /* 0x004fea000383ffff */
[----:B------:R-:W-:Y:S05]  /*7a30*/  BRA `(.L_x_155) ;  /* 0xffffffb000a47947 */ /* 0x000fea000383ffff */
.L_x_53:
[----:B-1----:R1:W2:Y:S02]  /*7a40*/  SYNCS.PHASECHK.TRANS64.TRYWAIT P1, [R0+URZ+0x110], R4 ;  /* 0x00011004000075a7 */ /* 0x0022a400080211ff */
[----:B--2---:R-:W-:Y:S05]  /*7a50*/  @!P1 NANOSLEEP.SYNCS 0x989680 ;  /* 0x009896800000995d */ /* 0x004fea0003900000 */
[----:B------:R-:W2:Y:S02]  /*7a60*/  @!P1 SYNCS.PHASECHK.TRANS64 P1, [R0+URZ+0x110], R4 ;  /* 0x00011004000095a7 */ /* 0x000ea400080210ff */
[----:B--2---:R-:W-:Y:S05]  /*7a70*/  @!P1 BRA `(.L_x_53) ;  /* 0xfffffffc00f09947 */ /* 0x004fea000383ffff */
[----:B------:R-:W-:Y:S05]  /*7a80*/  BRA `(.L_x_156) ;  /* 0xffffffb000d47947 */ /* 0x000fea000383ffff */
.L_x_56:
[----:B------:R-:W-:-:S07]  /*7a90*/  MOV R0, UR5 ;  /* 0x0000000500007c02 */ /* 0x000fce0008000f00 */
.L_x_157:
[----:B-1----:R1:W2:Y:S02]  /*7aa0*/  SYNCS.PHASECHK.TRANS64.TRYWAIT P0, [R0+URZ+0x120], R2 ;  /* 0x00012002000075a7 */ /* 0x0022a400080011ff */
[----:B--2---:R-:W-:Y:S05]  /*7ab0*/  @!P0 NANOSLEEP.SYNCS 0x989680 ;  /* 0x009896800000895d */ /* 0x004fea0003900000 */
[----:B------:R-:W2:Y:S02]  /*7ac0*/  @!P0 SYNCS.PHASECHK.TRANS64 P0, [R0+URZ+0x120], R2 ;  /* 0x00012002000085a7 */ /* 0x000ea400080010ff */
[----:B--2---:R-:W-:Y:S05]  /*7ad0*/  @!P0 BRA `(.L_x_157) ;  /* 0xfffffffc00f08947 */ /* 0x004fea000383ffff */
[----:B------:R-:W-:Y:S05]  /*7ae0*/  BRA `(.L_x_55) ;  /* 0xffffffb400287947 */ /* 0x000fea000383ffff */
.L_x_63:
[----:B-1----:R1:W2:Y:S02]  /*7af0*/  SYNCS.PHASECHK.TRANS64.TRYWAIT P1, [R0+URZ+0x110], R2 ;  /* 0x00011002000075a7 */ /* 0x0022a400080211ff */
[----:B--2---:R-:W-:Y:S05]  /*7b00*/  @!P1 NANOSLEEP.SYNCS 0x989680 ;  /* 0x009896800000995d */ /* 0x004fea0003900000 */
[----:B------:R-:W2:Y:S02]  /*7b10*/  @!P1 SYNCS.PHASECHK.TRANS64 P1, [R0+URZ+0x110], R2 ;  /* 0x00011002000095a7 */ /* 0x000ea400080210ff */
[----:B--2---:R-:W-:Y:S05]  /*7b20*/  @!P1 BRA `(.L_x_63) ;  /* 0xfffffffc00f09947 */ /* 0x004fea000383ffff */
[----:B------:R-:W-:Y:S05]  /*7b30*/  BRA `(.L_x_158) ;  /* 0xffffffb800947947 */ /* 0x000fea000383ffff */
.L_x_64:
[----:B------:R-:W-:-:S07]  /*7b40*/  MOV R2, UR7 ;  /* 0x0000000700027c02 */ /* 0x000fce0008000f00 */
.L_x_159:
[----:B-1----:R1:W2:Y:S02]  /*7b50*/  SYNCS.PHASECHK.TRANS64.TRYWAIT P0, [R2+URZ+0x150], R0 ;  /* 0x00015000020075a7 */ /* 0x0022a400080011ff */
[----:B--2---:R-:W-:Y:S05]  /*7b60*/  @!P0 NANOSLEEP.SYNCS 0x989680 ;  /* 0x009896800000895d */ /* 0x004fea0003900000 */
[----:B------:R-:W2:Y:S02]  /*7b70*/  @!P0 SYNCS.PHASECHK.TRANS64 P0, [R2+URZ+0x150], R0 ;  /* 0x00015000020085a7 */ /* 0x000ea400080010ff */
[----:B--2---:R-:W-:Y:S05]  /*7b80*/  @!P0 BRA `(.L_x_159) ;  /* 0xfffffffc00f08947 */ /* 0x004fea000383ffff */
[----:B------:R-:W-:Y:S05]  /*7b90*/  BRA `(.L_x_160) ;  /* 0xffffffb800e47947 */ /* 0x000fea000383ffff */
.L_x_67:
[----:B------:R-:W-:Y:S07]  /*7ba0*/  MOV R0, UR6 ;  /* 0x0000000600007c02 */ /* 0x000fee0008000f00 */
.L_x_161:
[----:B-1----:R1:W2:Y:S02]  /*7bb0*/  SYNCS.PHASECHK.TRANS64.TRYWAIT P0, [R0+URZ], R2 ;  /* 0x00000002000075a7 */ /* 0x0022a400080011ff */
[----:B--2---:R-:W-:Y:S05]  /*7bc0*/  @!P0 NANOSLEEP.SYNCS 0x989680 ;  /* 0x009896800000895d */ /* 0x004fea0003900000 */
[----:B------:R-:W2:Y:S02]  /*7bd0*/  @!P0 SYNCS.PHASECHK.TRANS64 P0, [R0+URZ], R2 ;  /* 0x00000002000085a7 */ /* 0x000ea400080010ff */
[----:B--2---:R-:W-:Y:S05]  /*7be0*/  @!P0 BRA `(.L_x_161) ;  /* 0xfffffffc00f08947 */ /* 0x004fea000383ffff */
[----:B------:R-:W-:Y:S05]  /*7bf0*/  BRA `(.L_x_66) ;  /* 0xffffffbc00007947 */ /* 0x000fea000383ffff */
.L_x_70:
[----:B------:R-:W-:-:S07]  /*7c00*/  MOV R0, UR6 ;  /* 0x0000000600007c02 */ /* 0x000fce0008000f00 */
.L_x_162:
[----:B--2---:R2:W4:Y:S02]  /*7c10*/  SYNCS.PHASECHK.TRANS64.TRYWAIT P0, [R0+URZ], R2 ;  /* 0x00000002000075a7 */ /* 0x00452400080011ff */
[----:B----4-:R-:W-:Y:S05]  /*7c20*/  @!P0 NANOSLEEP.SYNCS 0x989680 ;  /* 0x009896800000895d */ /* 0x010fea0003900000 */
[----:B------:R-:W4:Y:S02]  /*7c30*/  @!P0 SYNCS.PHASECHK.TRANS64 P0, [R0+URZ], R2 ;  /* 0x00000002000085a7 */ /* 0x000f2400080010ff */
[----:B----4-:R-:W-:Y:S05]  /*7c40*/  @!P0 BRA `(.L_x_162) ;  /* 0xfffffffc00f08947 */ /* 0x010fea000383ffff */
[----:B------:R-:W-:Y:S05]  /*7c50*/  BRA `(.L_x_163) ;  /* 0xffffffbc00dc7947 */ /* 0x000fea000383ffff */
.L_x_71:
[----:B------:R-:W-:-:S07]  /*7c60*/  MOV R0, UR6 ;  /* 0x0000000600007c02 */ /* 0x000fce0008000f00 */
.L_x_164:
[----:B-1----:R1:W2:Y:S02]  /*7c70*/  SYNCS.PHASECHK.TRANS64.TRYWAIT P0, [R0+URZ], R3 ;  /* 0x00000003000075a7 */ /* 0x0022a400080011ff */
[----:B--2---:R-:W-:Y:S05]  /*7c80*/  @!P0 NANOSLEEP.SYNCS 0x989680 ;  /* 0x009896800000895d */ /* 0x004fea0003900000 */
[----:B------:R-:W2:Y:S02]  /*7c90*/  @!P0 SYNCS.PHASECHK.TRANS64 P0, [R0+URZ], R3 ;  /* 0x00000003000085a7 */ /* 0x000ea400080010ff */
[----:B--2---:R-:W-:Y:S05]  /*7ca0*/  @!P0 BRA `(.L_x_164) ;  /* 0xfffffffc00f08947 */ /* 0x004fea000383ffff */
[----:B------:R-:W-:Y:S05]  /*7cb0*/  BRA `(.L_x_165) ;  /* 0xffffffbc00e87947 */ /* 0x000fea000383ffff */
.L_x_72:
[----:B------:R-:W-:-:S07]  /*7cc0*/  MOV R0, UR6 ;  /* 0x0000000600007c02 */ /* 0x000fce0008000f00 */
.L_x_166:
[----:B-1----:R1:W2:Y:S02]  /*7cd0*/  SYNCS.PHASECHK.TRANS64.TRYWAIT P0, [R0+URZ], R3 ;  /* 0x00000003000075a7 */ /* 0x0022a400080011ff */
[----:B--2---:R-:W-:Y:S05]  /*7ce0*/  @!P0 NANOSLEEP.SYNCS 0x989680 ;  /* 0x009896800000895d */ /* 0x004fea0003900000 */
[----:B------:R-:W2:Y:S02]  /*7cf0*/  @!P0 SYNCS.PHASECHK.TRANS64 P0, [R0+URZ], R3 ;  /* 0x00000003000085a7 */ /* 0x000ea400080010ff */
[----:B--2---:R-:W-:Y:S05]  /*7d00*/  @!P0 BRA `(.L_x_166) ;  /* 0xfffffffc00f08947 */ /* 0x004fea000383ffff */
[----:B------:R-:W-:Y:S05]  /*7d10*/  BRA `(.L_x_167) ;  /* 0xffffffbc00f47947 */ /* 0x000fea000383ffff */
.L_x_73:
[----:B-1----:R-:W-:-:S07]  /*7d20*/  MOV R0, UR7 ;  /* 0x0000000700007c02 */ /* 0x002fce0008000f00 */
.L_x_168:
[----:B-1----:R1:W2:Y:S02]  /*7d30*/  SYNCS.PHASECHK.TRANS64.TRYWAIT P0, [R0+URZ], R2 ;  /* 0x00000002000075a7 */ /* 0x0022a400080011ff */
[----:B--2---:R-:W-:Y:S05]  /*7d40*/  @!P0 NANOSLEEP.SYNCS 0x989680 ;  /* 0x009896800000895d */ /* 0x004fea0003900000 */
[----:B------:R-:W2:Y:S02]  /*7d50*/  @!P0 SYNCS.PHASECHK.TRANS64 P0, [R0+URZ], R2 ;  /* 0x00000002000085a7 */ /* 0x000ea400080010ff */
[----:B--2---:R-:W-:Y:S05]  /*7d60*/  @!P0 BRA `(.L_x_168) ;  /* 0xfffffffc00f08947 */ /* 0x004fea000383ffff */
[----:B------:R-:W-:Y:S05]  /*7d70*/  BRA `(.L_x_169) ;  /* 0xffffffc000007947 */ /* 0x000fea000383ffff */
.L_x_78:
[----:B--2---:R2:W3:Y:S02]  /*7d80*/  SYNCS.PHASECHK.TRANS64.TRYWAIT P0, [R0+URZ+0x110], R2 ;  /* 0x00011002000075a7 */ /* 0x0044e400080011ff */
[----:B---3--:R-:W-:Y:S05]  /*7d90*/  @!P0 NANOSLEEP.SYNCS 0x989680 ;  /* 0x009896800000895d */ /* 0x008fea0003900000 */
[----:B------:R-:W3:Y:S02]  /*7da0*/  @!P0 SYNCS.PHASECHK.TRANS64 P0, [R0+URZ+0x110], R2 ;  /* 0x00011002000085a7 */ /* 0x000ee400080010ff */
[----:B---3--:R-:W-:Y:S05]  /*7db0*/  @!P0 BRA `(.L_x_78) ;  /* 0xfffffffc00f08947 */ /* 0x008fea000383ffff */
[----:B------:R-:W-:Y:S05]  /*7dc0*/  BRA `(.L_x_170) ;  /* 0xffffffc000f87947 */ /* 0x000fea000383ffff */
.L_x_81:
[----:B------:R-:W-:Y:S07]  /*7dd0*/  MOV R0, UR7 ;  /* 0x0000000700007c02 */ /* 0x000fee0008000f00 */
.L_x_171:
[----:B--2---:R2:W3:Y:S02]  /*7de0*/  SYNCS.PHASECHK.TRANS64.TRYWAIT P0, [R0+URZ+0x108], R2 ;  /* 0x00010802000075a7 */ /* 0x0044e400080011ff */
[----:B---3--:R-:W-:Y:S05]  /*7df0*/  @!P0 NANOSLEEP.SYNCS 0x989680 ;  /* 0x009896800000895d */ /* 0x008fea0003900000 */
[----:B------:R-:W3:Y:S02]  /*7e00*/  @!P0 SYNCS.PHASECHK.TRANS64 P0, [R0+URZ+0x108], R2 ;  /* 0x00010802000085a7 */ /* 0x000ee400080010ff */
[----:B---3--:R-:W-:Y:S05]  /*7e10*/  @!P0 BRA `(.L_x_171) ;  /* 0xfffffffc00f08947 */ /* 0x008fea000383ffff */
[----:B------:R-:W-:Y:S05]  /*7e20*/  BRA `(.L_x_80) ;  /* 0xffffffc400d87947 */ /* 0x000fea000383ffff */
.L_x_84:
[----:B------:R-:W-:Y:S07]  /*7e30*/  MOV R0, UR15 ;  /* 0x0000000f00007c02 */ /* 0x000fee0008000f00 */
.L_x_172:
[----:B-1----:R1:W2:Y:S02]  /*7e40*/  SYNCS.PHASECHK.TRANS64.TRYWAIT P0, [R0+URZ+0xe8], R9 ;  /* 0x0000e809000075a7 */ /* 0x0022a400080011ff */
[----:B--2---:R-:W-:Y:S05]  /*7e50*/  @!P0 NANOSLEEP.SYNCS 0x989680 ;  /* 0x009896800000895d */ /* 0x004fea0003900000 */
[----:B------:R-:W2:Y:S02]  /*7e60*/  @!P0 SYNCS.PHASECHK.TRANS64 P0, [R0+URZ+0xe8], R9 ;  /* 0x0000e809000085a7 */ /* 0x000ea400080010ff */
[----:B--2---:R-:W-:Y:S05]  /*7e70*/  @!P0 BRA `(.L_x_172) ;  /* 0xfffffffc00f08947 */ /* 0x004fea000383ffff */
[----:B------:R-:W-:Y:S05]  /*7e80*/  BRA `(.L_x_173) ;  /* 0xffffffc800507947 */ /* 0x000fea000383ffff */
.L_x_85:
[----:B------:R-:W-:Y:S07]  /*7e90*/  MOV R0, UR13 ;  /* 0x0000000d00007c02 */ /* 0x000fee0008000f00 */
.L_x_174:
[----:B-1----:R1:W2:Y:S02]  /*7ea0*/  SYNCS.PHASECHK.TRANS64.TRYWAIT P0, [R0+URZ+0xe8], R20 ;  /* 0x0000e814000075a7 */ /* 0x0022a400080011ff */
[----:B--2---:R-:W-:Y:S05]  /*7eb0*/  @!P0 NANOSLEEP.SYNCS 0x989680 ;  /* 0x009896800000895d */ /* 0x004fea0003900000 */
[----:B------:R-:W2:Y:S02]  /*7ec0*/  @!P0 SYNCS.PHASECHK.TRANS64 P0, [R0+URZ+0xe8], R20 ;  /* 0x0000e814000085a7 */ /* 0x000ea400080010ff */
[----:B--2---:R-:W-:Y:S05]  /*7ed0*/  @!P0 BRA `(.L_x_174) ;  /* 0xfffffffc00f08947 */ /* 0x004fea000383ffff */
[----:B------:R-:W-:Y:S05]  /*7ee0*/  BRA `(.L_x_175) ;  /* 0xffffffc800f07947 */ /* 0x000fea000383ffff */
.L_x_87:
[----:B------:R-:W-:-:S07]  /*7ef0*/  MOV R0, UR4 ;  /* 0x0000000400007c02 */ /* 0x000fce0008000f00 */
.L_x_176:
[----:B-1----:R1:W3:Y:S02]  /*7f00*/  SYNCS.PHASECHK.TRANS64.TRYWAIT P0, [R0+URZ], R2 ;  /* 0x00000002000075a7 */ /* 0x0022e400080011ff */
[----:B---3--:R-:W-:Y:S05]  /*7f10*/  @!P0 NANOSLEEP.SYNCS 0x989680 ;  /* 0x009896800000895d */ /* 0x008fea0003900000 */
[----:B------:R-:W3:Y:S02]  /*7f20*/  @!P0 SYNCS.PHASECHK.TRANS64 P0, [R0+URZ], R2 ;  /* 0x00000002000085a7 */ /* 0x000ee400080010ff */
[----:B---3--:R-:W-:Y:S05]  /*7f30*/  @!P0 BRA `(.L_x_176) ;  /* 0xfffffffc00f08947 */ /* 0x008fea000383ffff */
[----:B------:R-:W-:Y:S05]  /*7f40*/  BRA `(.L_x_177) ;  /* 0xffffffcc007c7947 */ /* 0x000fea000383ffff */
.L_x_88:
[----:B------:R-:W-:-:S07]  /*7f50*/  MOV R0, UR4 ;  /* 0x0000000400007c02 */ /* 0x000fce0008000f00 */
.L_x_178:
[----:B-1----:R1:W3:Y:S02]  /*7f60*/  SYNCS.PHASECHK.TRANS64.TRYWAIT P0, [R0+URZ], R2 ;  /* 0x00000002000075a7 */ /* 0x0022e400080011ff */
[----:B---3--:R-:W-:Y:S05]  /*7f70*/  @!P0 NANOSLEEP.SYNCS 0x989680 ;  /* 0x009896800000895d */ /* 0x008fea0003900000 */
[----:B------:R-:W3:Y:S02]  /*7f80*/  @!P0 SYNCS.PHASECHK.TRANS64 P0, [R0+URZ], R2 ;  /* 0x00000002000085a7 */ /* 0x000ee400080010ff */
[----:B---3--:R-:W-:Y:S05]  /*7f90*/  @!P0 BRA `(.L_x_178) ;  /* 0xfffffffc00f08947 */ /* 0x008fea000383ffff */
[----:B------:R-:W-:Y:S05]  /*7fa0*/  BRA `(.L_x_179) ;  /* 0xffffffcc00887947 */ /* 0x000fea000383ffff */
.L_x_90:
[----:B--2---:R2:W4:Y:S02]  /*7fb0*/  SYNCS.PHASECHK.TRANS64.TRYWAIT P0, [R0+URZ+0x110], R2 ;  /* 0x00011002000075a7 */ /* 0x00452400080011ff */
[----:B----4-:R-:W-:Y:S05]  /*7fc0*/  @!P0 NANOSLEEP.SYNCS 0x989680 ;  /* 0x009896800000895d */ /* 0x010fea0003900000 */
[----:B------:R-:W4:Y:S02]  /*7fd0*/  @!P0 SYNCS.PHASECHK.TRANS64 P0, [R0+URZ+0x110], R2 ;  /* 0x00011002000085a7 */ /* 0x000f2400080010ff */
[----:B----4-:R-:W-:Y:S05]  /*7fe0*/  @!P0 BRA `(.L_x_90) ;  /* 0xfffffffc00f08947 */ /* 0x010fea000383ffff */
[----:B------:R-:W-:Y:S05]  /*7ff0*/  BRA `(.L_x_180) ;  /* 0xffffffd000787947 */ /* 0x000fea000383ffff */
.L_x_100:
[----:B-1----:R1:W3:Y:S02]  /*8000*/  SYNCS.PHASECHK.TRANS64.TRYWAIT P1, [R2+URZ+0xd0], R4 ;  /* 0x0000d004020075a7 */ /* 0x0022e400080211ff */
[----:B---3--:R-:W-:Y:S05]  /*8010*/  @!P1 NANOSLEEP.SYNCS 0x989680 ;  /* 0x009896800000995d */ /* 0x008fea0003900000 */
[----:B------:R-:W3:Y:S02]  /*8020*/  @!P1 SYNCS.PHASECHK.TRANS64 P1, [R2+URZ+0xd0], R4 ;  /* 0x0000d004020095a7 */ /* 0x000ee400080210ff */
[----:B---3--:R-:W-:Y:S05]  /*8030*/  @!P1 BRA `(.L_x_100) ;  /* 0xfffffffc00f09947 */ /* 0x008fea000383ffff */
[----:B------:R-:W-:Y:S05]  /*8040*/  BRA `(.L_x_99) ;  /* 0xffffffdc00787947 */ /* 0x000fea000383ffff */
.L_x_102:
[----:B-1----:R1:W2:Y:S02]  /*8050*/  SYNCS.PHASECHK.TRANS64.TRYWAIT P0, [R44+URZ+0x130], R3 ;  /* 0x000130032c0075a7 */ /* 0x0022a400080011ff */
[----:B--2---:R-:W-:Y:S05]  /*8060*/  @!P0 NANOSLEEP.SYNCS 0x989680 ;  /* 0x009896800000895d */ /* 0x004fea0003900000 */
[----:B------:R-:W2:Y:S02]  /*8070*/  @!P0 SYNCS.PHASECHK.TRANS64 P0, [R44+URZ+0x130], R3 ;  /* 0x000130032c0085a7 */ /* 0x000ea400080010ff */
[----:B--2---:R-:W-:Y:S05]  /*8080*/  @!P0 BRA `(.L_x_102) ;  /* 0xfffffffc00f08947 */ /* 0x004fea000383ffff */
[----:B------:R-:W-:Y:S05]  /*8090*/  BRA `(.L_x_101) ;  /* 0xffffffdc00c87947 */ /* 0x000fea000383ffff */
.L_x_113:
[----:B-1----:R1:W2:Y:S02]  /*80a0*/  SYNCS.PHASECHK.TRANS64.TRYWAIT P0, [R2+URZ+0xd0], R45 ;  /* 0x0000d02d020075a7 */ /* 0x0022a400080011ff */
[----:B--2---:R-:W-:Y:S05]  /*80b0*/  @!P0 NANOSLEEP.SYNCS 0x989680 ;  /* 0x009896800000895d */ /* 0x004fea0003900000 */
[----:B------:R-:W2:Y:S02]  /*80c0*/  @!P0 SYNCS.PHASECHK.TRANS64 P0, [R2+URZ+0xd0], R45 ;  /* 0x0000d02d020085a7 */ /* 0x000ea400080010ff */
[----:B--2---:R-:W-:Y:S05]  /*80d0*/  @!P0 BRA `(.L_x_113) ;  /* 0xfffffffc00f08947 */ /* 0x004fea000383ffff */
[----:B------:R-:W-:Y:S05]  /*80e0*/  BRA `(.L_x_112) ;  /* 0xffffffe400d87947 */ /* 0x000fea000383ffff */
        .weak           $__internal_0_$__cuda_sm10x_tcgen05_guardrail_trap_col_being_dealloced_not_returned_by_alloc
        .type           $__internal_0_$__cuda_sm10x_tcgen05_guardrail_trap_col_being_dealloced_not_returned_by_alloc,@function
        .size           $__internal_0_$__cuda_sm10x_tcgen05_guardrail_trap_col_being_dealloced_not_returned_by_alloc,($__internal_1_$__cuda_sm10x_tcgen05_guardrail_trap_phase_invalid_during_alloc - $__internal_0_$__cuda_sm10x_tcgen05_guardrail_trap_col_being_dealloced_not_returned_by_alloc)
$__internal_0_$__cuda_sm10x_tcgen05_guardrail_trap_col_being_dealloced_not_returned_by_alloc:
[----:B------:R-:W-:Y:S05]  /*80f0*/  BPT.TRAP 0x1 ;  /* 0x000000040000795c */ /* 0x000fea0000300000 */
[----:B------:R-:W-:-:S04]  /*8100*/  HFMA2 R3, -RZ, RZ, 0, 0 ;  /* 0x00000000ff037431 */ /* 0x000fc800000001ff */
[----:B------:R-:W-:Y:S05]  /*8110*/  RET.REL.NODEC R2 `(_ZN7cutlass13device_kernelINS_4gemm6kernel13GemmUniversalIN4cute5tupleIJiiiiEEENS1_10collective13CollectiveMmaINS1_35MainloopSm100TmaUmmaWarpSpecializedILi13ELi2ELi4ENS5_IJNS4_1CILi1EEESB_SB_EEEEENS5_IJNSA_ILi64EEESE_SE_EEENS_6half_tENS5_IJlSB_lEEESG_NS5_IJSB_llEEENS4_8TiledMMAINS4_8MMA_AtomIJNS4_20SM100_MMA_F16BF16_SSISG_SG_fLi64ELi64ELNS4_4UMMA5MajorE0ELSN_1ELNSM_7ScaleInE0ELSO_0EEEEEENS4_6LayoutISC_NS5_IJNSA_ILi0EEESS_SS_EEEEENS5_IJNS4_10UnderscoreESV_SV_EEEEENS4_13SM90_TMA_LOADENS4_14ComposedLayoutINS4_7SwizzleILi3ELi4ELi3EEENS4_18smem_ptr_flag_bitsILi16EEENSR_INS5_IJNSA_ILi8EEESE_EEENS5_IJSE_SB_EEEEEEEvNS4_8identityESY_NSZ_IS11_S13_NSR_INS5_IJSE_S14_EEENS5_IJSB_SE_EEEEEEEvS19_EENS_8epilogue10collective18CollectiveEpilogueINS1F_23Sm100TmaWarpSpecializedILi3ELi2ELi16ELb1ELb0EEEJSF_NS5_IJNSR_ISE_SB_EENSR_INSA_ILi32EEESB_EEEEESG_SH_SG_SH_NS1F_6fusion15FusionCallbacksIS1J_NS1O_17LinearCombinationISG_fSG_fLNS_15FloatRoundStyleE2EEESF_S1N_JEEENS4_5SM1004TMEM4LOAD26SM100_TMEM_LOAD_16dp256b4xESY_NSZ_INS10_ILi2ELi4ELi3EEES13_NSR_INS5_IJS14_S1L_EEENS5_IJS1L_SB_EEEEEEENS4_17SM75_U32x4_LDSM_NENS4_14SM90_TMA_STOREES22_NS4_17SM90_U32x4_STSM_NENS4_39AutoVectorizingCopyWithAssumedAlignmentILi128EEEEEEvvEEEEvNT_6ParamsE) ;  /* 0xffffff7c02b87950 */ /* 0x000fea0003c3ffff */
        .weak           $__internal_1_$__cuda_sm10x_tcgen05_guardrail_trap_phase_invalid_during_alloc
        .type           $__internal_1_$__cuda_sm10x_tcgen05_guardrail_trap_phase_invalid_during_alloc,@function
        .size           $__internal_1_$__cuda_sm10x_tcgen05_guardrail_trap_phase_invalid_during_alloc,($__internal_2_$__cuda_sm10x_tcgen05_guardrail_trap_unallocated_columns_being_dealloced - $__internal_1_$__cuda_sm10x_tcgen05_guardrail_trap_phase_invalid_during_alloc)
$__internal_1_$__cuda_sm10x_tcgen05_guardrail_trap_phase_invalid_during_alloc:
[----:B------:R-:W-:Y:S05]  /*8120*/  BPT.TRAP 0x1 ;  /* 0x000000040000795c */ /* 0x000fea0000300000 */
[----:B------:R-:W-:-:S04]  /*8130*/  MOV R3, 0x0 ;  /* 0x0000000000037802 */ /* 0x000fc80000000f00 */
[----:B------:R-:W-:Y:S05]  /*8140*/  RET.REL.NODEC R2 `(_ZN7cutlass13device_kernelINS_4gemm6kernel13GemmUniversalIN4cute5tupleIJiiiiEEENS1_10collective13CollectiveMmaINS1_35MainloopSm100TmaUmmaWarpSpecializedILi13ELi2ELi4ENS5_IJNS4_1CILi1EEESB_SB_EEEEENS5_IJNSA_ILi64EEESE_SE_EEENS_6half_tENS5_IJlSB_lEEESG_NS5_IJSB_llEEENS4_8TiledMMAINS4_8MMA_AtomIJNS4_20SM100_MMA_F16BF16_SSISG_SG_fLi64ELi64ELNS4_4UMMA5MajorE0ELSN_1ELNSM_7ScaleInE0ELSO_0EEEEEENS4_6LayoutISC_NS5_IJNSA_ILi0EEESS_SS_EEEEENS5_IJNS4_10UnderscoreESV_SV_EEEEENS4_13SM90_TMA_LOADENS4_14ComposedLayoutINS4_7SwizzleILi3ELi4ELi3EEENS4_18smem_ptr_flag_bitsILi16EEENSR_INS5_IJNSA_ILi8EEESE_EEENS5_IJSE_SB_EEEEEEEvNS4_8identityESY_NSZ_IS11_S13_NSR_INS5_IJSE_S14_EEENS5_IJSB_SE_EEEEEEEvS19_EENS_8epilogue10collective18CollectiveEpilogueINS1F_23Sm100TmaWarpSpecializedILi3ELi2ELi16ELb1ELb0EEEJSF_NS5_IJNSR_ISE_SB_EENSR_INSA_ILi32EEESB_EEEEESG_SH_SG_SH_NS1F_6fusion15FusionCallbacksIS1J_NS1O_17LinearCombinationISG_fSG_fLNS_15FloatRoundStyleE2EEESF_S1N_JEEENS4_5SM1004TMEM4LOAD26SM100_TMEM_LOAD_16dp256b4xESY_NSZ_INS10_ILi2ELi4ELi3EEES13_NSR_INS5_IJS14_S1L_EEENS5_IJS1L_SB_EEEEEEENS4_17SM75_U32x4_LDSM_NENS4_14SM90_TMA_STOREES22_NS4_17SM90_U32x4_STSM_NENS4_39AutoVectorizingCopyWithAssumedAlignmentILi128EEEEEEvvEEEEvNT_6ParamsE) ;  /* 0xffffff7c02ac7950 */ /* 0x000fea0003c3ffff */
        .weak           $__internal_2_$__cuda_sm10x_tcgen05_guardrail_trap_unallocated_columns_being_dealloced
        .type           $__internal_2_$__cuda_sm10x_tcgen05_guardrail_trap_unallocated_columns_being_dealloced,@function
        .size           $__internal_2_$__cuda_sm10x_tcgen05_guardrail_trap_unallocated_columns_being_dealloced,(.L_x_182 - $__internal_2_$__cuda_sm10x_tcgen05_guardrail_trap_unallocated_columns_being_dealloced)
$__internal_2_$__cuda_sm10x_tcgen05_guardrail_trap_unallocated_columns_being_dealloced:
[----:B------:R-:W-:Y:S05]  /*8150*/  BPT.TRAP 0x1 ;  /* 0x000000040000795c */ /* 0x000fea0000300000 */
[----:B------:R-:W-:-:S04]  /*8160*/  HFMA2 R3, -RZ, RZ, 0, 0 ;  /* 0x00000000ff037431 */ /* 0x000fc800000001ff */
[----:B------:R-:W-:Y:S05]  /*8170*/  RET.REL.NODEC R2 `(_ZN7cutlass13device_kernelINS_4gemm6kernel13GemmUniversalIN4cute5tupleIJiiiiEEENS1_10collective13CollectiveMmaINS1_35MainloopSm100TmaUmmaWarpSpecializedILi13ELi2ELi4ENS5_IJNS4_1CILi1EEESB_SB_EEEEENS5_IJNSA_ILi64EEESE_SE_EEENS_6half_tENS5_IJlSB_lEEESG_NS5_IJSB_llEEENS4_8TiledMMAINS4_8MMA_AtomIJNS4_20SM100_MMA_F16BF16_SSISG_SG_fLi64ELi64ELNS4_4UMMA5MajorE0ELSN_1ELNSM_7ScaleInE0ELSO_0EEEEEENS4_6LayoutISC_NS5_IJNSA_ILi0EEESS_SS_EEEEENS5_IJNS4_10UnderscoreESV_SV_EEEEENS4_13SM90_TMA_LOADENS4_14ComposedLayoutINS4_7SwizzleILi3ELi4ELi3EEENS4_18smem_ptr_flag_bitsILi16EEENSR_INS5_IJNSA_ILi8EEESE_EEENS5_IJSE_SB_EEEEEEEvNS4_8identityESY_NSZ_IS11_S13_NSR_INS5_IJSE_S14_EEENS5_IJSB_SE_EEEEEEEvS19_EENS_8epilogue10collective18CollectiveEpilogueINS1F_23Sm100TmaWarpSpecializedILi3ELi2ELi16ELb1ELb0EEEJSF_NS5_IJNSR_ISE_SB_EENSR_INSA_ILi32EEESB_EEEEESG_SH_SG_SH_NS1F_6fusion15FusionCallbacksIS1J_NS1O_17LinearCombinationISG_fSG_fLNS_15FloatRoundStyleE2EEESF_S1N_JEEENS4_5SM1004TMEM4LOAD26SM100_TMEM_LOAD_16dp256b4xESY_NSZ_INS10_ILi2ELi4ELi3EEES13_NSR_INS5_IJS14_S1L_EEENS5_IJS1L_SB_EEEEEEENS4_17SM75_U32x4_LDSM_NENS4_14SM90_TMA_STOREES22_NS4_17SM90_U32x4_STSM_NENS4_39AutoVectorizingCopyWithAssumedAlignmentILi128EEEEEEvvEEEEvNT_6ParamsE) ;  /* 0xffffff7c02a07950 */ /* 0x000fea0003c3ffff */
.L_x_181:
[----:B------:R-:W-:-:S00]  /*8180*/  BRA `(.L_x_181) ;  /* 0xfffffffc00fc7947 */ /* 0x000fc0000383ffff */
[----:B------:R-:W-:-:S00]  /*8190*/  NOP ;  /* 0x0000000000007918 */ /* 0x000fc00000000000 */
        /* <DEDUP_REMOVED lines=14> */
.L_x_182:


//--------------------- .nv.global.init           --------------------------
	.section	.nv.global.init,"aw",@progbits
.nv.global.init:
	.type		$str$27,@object
	.size		$str$27,($str$28 - $str$27)
$str$27:
        /*0000*/ 	.byte	0x28, 0x61, 0x64, 0x64, 0x72, 0x65, 0x73, 0x73, 0x20, 0x26, 0x20, 0x6d, 0x61, 0x73, 0x6b, 0x29
        /*0010*/ 	.byte	0x20, 0x3d, 0x3d, 0x20, 0x30, 0x00
	.type		$str$28,@object
	.size		$str$28,($str$26 - $str$28)
$str$28:
        /*0016*/ 	.byte	0x2f, 0x74, 0x6d, 0x70, 0x2f, 0x63, 0x75, 0x74, 0x6c, 0x61, 0x73, 0x73, 0x5f, 0x73, 0x77, 0x65
        /*0026*/ 	.byte	0x65, 0x70, 0x5f, 0x73, 0x72, 0x63, 0x2f, 0x69, 0x6e, 0x63, 0x6c, 0x75, 0x64, 0x65, 0x2f, 0x63
        /*0036*/ 	.byte	0x75, 0x74, 0x65, 0x2f, 0x70, 0x6f, 0x69, 0x6e, 0x74, 0x65, 0x72, 0x5f, 0x66, 0x6c, 0x61, 0x67
        /*0046*/ 	.byte	0x67, 0x65, 0x64, 0x2e, 0x68, 0x70, 0x70, 0x00
	.type		$str$26,@object
	.size		$str$26,($str$25 - $str$26)
$str$26:
        /*004e*/ 	.byte	0x2f, 0x74, 0x6d, 0x70, 0x2f, 0x63, 0x75, 0x74, 0x6c, 0x61, 0x73, 0x73, 0x5f, 0x73, 0x77, 0x65
        /*005e*/ 	.byte	0x65, 0x70, 0x5f, 0x73, 0x72, 0x63, 0x2f, 0x69, 0x6e, 0x63, 0x6c, 0x75, 0x64, 0x65, 0x2f, 0x63
        /*006e*/ 	.byte	0x75, 0x74, 0x65, 0x2f, 0x61, 0x74, 0x6f, 0x6d, 0x2f, 0x63, 0x6f, 0x70, 0x79, 0x5f, 0x74, 0x72
        /*007e*/ 	.byte	0x61, 0x69, 0x74, 0x73, 0x5f, 0x73, 0x6d, 0x31, 0x30, 0x30, 0x2e, 0x68, 0x70, 0x70, 0x00
	.type		$str$25,@object
	.size		$str$25,(__unnamed_1 - $str$25)
$str$25:
        /*008d*/ 	.byte	0x28, 0x28, 0x75, 0x69, 0x6e, 0x74, 0x33, 0x32, 0x5f, 0x74, 0x28, 0x74, 0x68, 0x72, 0x65, 0x61
        /*009d*/ 	.byte	0x64, 0x49, 0x64, 0x78, 0x2e, 0x78, 0x29, 0x20, 0x2f, 0x20, 0x33, 0x32, 0x29, 0x20, 0x25, 0x20
        /*00ad*/ 	.byte	0x34, 0x29, 0x20, 0x3d, 0x3d, 0x20, 0x28, 0x28, 0x28, 0x74, 0x6d, 0x65, 0x6d, 0x5f, 0x61, 0x64
        /*00bd*/ 	.byte	0x64, 0x72, 0x20, 0x3e, 0x3e, 0x20, 0x31, 0x36, 0x29, 0x20, 0x2f, 0x20, 0x33, 0x32, 0x29, 0x20
        /*00cd*/ 	.byte	0x25, 0x20, 0x34, 0x29, 0x00
	.type		__unnamed_1,@object
	.size		__unnamed_1,(__unnamed_2 - __unnamed_1)
__unnamed_1:
        /*00d2*/ 	.byte	0x61, 0x75, 0x74, 0x6f, 0x20, 0x63, 0x75, 0x74, 0x65, 0x3a, 0x3a, 0x61, 0x73, 0x5f, 0x70, 0x6f
        /* <DEDUP_REMOVED lines=24> */
        /*0262*/ 	.byte	0x3e, 0x3e, 0x3e, 0x5d, 0x00
	.type		__unnamed_2,@object
	.size		__unnamed_2,(.L_2 - __unnamed_2)
__unnamed_2:
        /* <DEDUP_REMOVED lines=46> */
.L_2:


//--------------------- .nv.shared._ZN7cutlass13device_kernelINS_4gemm6kernel13GemmUniversalIN4cute5tupleIJiiiiEEENS1_10collective13CollectiveMmaINS1_35MainloopSm100TmaUmmaWarpSpecializedILi13ELi2ELi4ENS5_IJNS4_1CILi1EEESB_SB_EEEEENS5_IJNSA_ILi64EEESE_SE_EEENS_6half_tENS5_IJlSB_lEEESG_NS5_IJSB_llEEENS4_8TiledMMAINS4_8MMA_AtomIJNS4_20SM100_MMA_F16BF16_SSISG_SG_fLi64ELi64ELNS4_4UMMA5MajorE0ELSN_1ELNSM_7ScaleInE0ELSO_0EEEEEENS4_6LayoutISC_NS5_IJNSA_ILi0EEESS_SS_EEEEENS5_IJNS4_10UnderscoreESV_SV_EEEEENS4_13SM90_TMA_LOADENS4_14ComposedLayoutINS4_7SwizzleILi3ELi4ELi3EEENS4_18smem_ptr_flag_bitsILi16EEENSR_INS5_IJNSA_ILi8EEESE_EEENS5_IJSE_SB_EEEEEEEvNS4_8identityESY_NSZ_IS11_S13_NSR_INS5_IJSE_S14_EEENS5_IJSB_SE_EEEEEEEvS19_EENS_8epilogue10collective18CollectiveEpilogueINS1F_23Sm100TmaWarpSpecializedILi3ELi2ELi16ELb1ELb0EEEJSF_NS5_IJNSR_ISE_SB_EENSR_INSA_ILi32EEESB_EEEEESG_SH_SG_SH_NS1F_6fusion15FusionCallbacksIS1J_NS1O_17LinearCombinationISG_fSG_fLNS_15FloatRoundStyleE2EEESF_S1N_JEEENS4_5SM1004TMEM4LOAD26SM100_TMEM_LOAD_16dp256b4xESY_NSZ_INS10_ILi2ELi4ELi3EEES13_NSR_INS5_IJS14_S1L_EEENS5_IJS1L_SB_EEEEEEENS4_17SM75_U32x4_LDSM_NENS4_14SM90_TMA_STOREES22_NS4_17SM90_U32x4_STSM_NENS4_39AutoVectorizingCopyWithAssumedAlignmentILi128EEEEEEvvEEEEvNT_6ParamsE --------------------------
	.section	.nv.shared._ZN7cutlass13device_kernelINS_4gemm6kernel13GemmUniversalIN4cute5tupleIJiiiiEEENS1_10collective13CollectiveMmaINS1_35MainloopSm100TmaUmmaWarpSpecializedILi13ELi2ELi4ENS5_IJNS4_1CILi1EEESB_SB_EEEEENS5_IJNSA_ILi64EEESE_SE_EEENS_6half_tENS5_IJlSB_lEEESG_NS5_IJSB_llEEENS4_8TiledMMAINS4_8MMA_AtomIJNS4_20SM100_MMA_F16BF16_SSISG_SG_fLi64ELi64ELNS4_4UMMA5MajorE0ELSN_1ELNSM_7ScaleInE0ELSO_0EEEEEENS4_6LayoutISC_NS5_IJNSA_ILi0EEESS_SS_EEEEENS5_IJNS4_10UnderscoreESV_SV_EEEEENS4_13SM90_TMA_LOADENS4_14ComposedLayoutINS4_7SwizzleILi3ELi4ELi3EEENS4_18smem_ptr_flag_bitsILi16EEENSR_INS5_IJNSA_ILi8EEESE_EEENS5_IJSE_SB_EEEEEEEvNS4_8identityESY_NSZ_IS11_S13_NSR_INS5_IJSE_S14_EEENS5_IJSB_SE_EEEEEEEvS19_EENS_8epilogue10collective18CollectiveEpilogueINS1F_23Sm100TmaWarpSpecializedILi3ELi2ELi16ELb1ELb0EEEJSF_NS5_IJNSR_ISE_SB_EENSR_INSA_ILi32EEESB_EEEEESG_SH_SG_SH_NS1F_6fusion15FusionCallbacksIS1J_NS1O_17LinearCombinationISG_fSG_fLNS_15FloatRoundStyleE2EEESF_S1N_JEEENS4_5SM1004TMEM4LOAD26SM100_TMEM_LOAD_16dp256b4xESY_NSZ_INS10_ILi2ELi4ELi3EEES13_NSR_INS5_IJS14_S1L_EEENS5_IJS1L_SB_EEEEEEENS4_17SM75_U32x4_LDSM_NENS4_14SM90_TMA_STOREES22_NS4_17SM90_U32x4_STSM_NENS4_39AutoVectorizingCopyWithAssumedAlignmentILi128EEEEEEvvEEEEvNT_6ParamsE,"aw",@nobits
	.sectionflags	@""
	.align	16
	.zero		1024


//--------------------- .nv.shared.reserved.0     --------------------------
	.section	.nv.shared.reserved.0,"aw",@nobits
	.weak		__nv_reservedSMEM_offset_0_alias
	.size		__nv_reservedSMEM_offset_0_alias, 0, 64
	.other		__nv_reservedSMEM_offset_0_alias,@"STO_CUDA_RESERVED_SHARED STV_DEFAULT"
__nv_reservedSMEM_offset_0_alias:
	.zero		0
.nv.shared.reserved.0:
	.zero		64
	.weak		__nv_reservedSMEM_tcgen05_partition
	.type		__nv_reservedSMEM_tcgen05_partition,@object
	.size		__nv_reservedSMEM_tcgen05_partition,(.L_0 - __nv_reservedSMEM_tcgen05_partition)
__nv_reservedSMEM_tcgen05_partition:
	.zero		32
.L_0:


//--------------------- .nv.global                --------------------------
	.section	.nv.global,"aw",@nobits
.nv.global:
	.type		_ZN40_INTERNAL_7be60408_4_k_cu_eb839ae8_316924cute1_E,@object
	.size		_ZN40_INTERNAL_7be60408_4_k_cu_eb839ae8_316924cute1_E,(_ZN40_INTERNAL_7be60408_4_k_cu_eb839ae8_316924cuda3std3__45__cpo6cbeginE - _ZN40_INTERNAL_7be60408_4_k_cu_eb839ae8_316924cute1_E)
_ZN40_INTERNAL_7be60408_4_k_cu_eb839ae8_316924cute1_E:
	.zero		1
	.type		_ZN40_INTERNAL_7be60408_4_k_cu_eb839ae8_316924cuda3std3__45__cpo6cbeginE,@object
	.size		_ZN40_INTERNAL_7be60408_4_k_cu_eb839ae8_316924cuda3std3__45__cpo6cbeginE,(_ZN40_INTERNAL_7be60408_4_k_cu_eb839ae8_316924cuda3std3__48in_placeE - _ZN40_INTERNAL_7be60408_4_k_cu_eb839ae8_316924cuda3std3__45__cpo6cbeginE)
_ZN40_INTERNAL_7be60408_4_k_cu_eb839ae8_316924cuda3std3__45__cpo6cbeginE:
	.zero		1
	.type		_ZN40_INTERNAL_7be60408_4_k_cu_eb839ae8_316924cuda3std3__48in_placeE,@object
	.size		_ZN40_INTERNAL_7be60408_4_k_cu_eb839ae8_316924cuda3std3__48in_placeE,(_ZN40_INTERNAL_7be60408_4_k_cu_eb839ae8_316924cuda3std6ranges3__45__cpo9iter_moveE - _ZN40_INTERNAL_7be60408_4_k_cu_eb839ae8_316924cuda3std3__48in_placeE)
_ZN40_INTERNAL_7be60408_4_k_cu_eb839ae8_316924cuda3std3__48in_placeE:
	.zero		1
	.type		_ZN40_INTERNAL_7be60408_4_k_cu_eb839ae8_316924cuda3std6ranges3__45__cpo9iter_moveE,@object
	.size		_ZN40_INTERNAL_7be60408_4_k_cu_eb839ae8_316924cuda3std6ranges3__45__cpo9iter_moveE,(_ZN40_INTERNAL_7be60408_4_k_cu_eb839ae8_316924cuda3std3__45__cpo5beginE - _ZN40_INTERNAL_7be60408_4_k_cu_eb839ae8_316924cuda3std6ranges3__45__cpo9iter_moveE)
_ZN40_INTERNAL_7be60408_4_k_cu_eb839ae8_316924cuda3std6ranges3__45__cpo9iter_moveE:
	.zero		1
	.type		_ZN40_INTERNAL_7be60408_4_k_cu_eb839ae8_316924cuda3std3__45__cpo5beginE,@object
	.size		_ZN40_INTERNAL_7be60408_4_k_cu_eb839ae8_316924cuda3std3__45__cpo5beginE,(_ZN40_INTERNAL_7be60408_4_k_cu_eb839ae8_316924cuda3std3__442_GLOBAL__N__7be60408_4_k_cu_eb839ae8_316926ignoreE - _ZN40_INTERNAL_7be60408_4_k_cu_eb839ae8_316924cuda3std3__45__cpo5beginE)
_ZN40_INTERNAL_7be60408_4_k_cu_eb839ae8_316924cuda3std3__45__cpo5beginE:
	.zero		1
	.type		_ZN40_INTERNAL_7be60408_4_k_cu_eb839ae8_316924cuda3std3__442_GLOBAL__N__7be60408_4_k_cu_eb839ae8_316926ignoreE,@object
	.size		_ZN40_INTERNAL_7be60408_4_k_cu_eb839ae8_316924cuda3std3__442_GLOBAL__N__7be60408_4_k_cu_eb839ae8_316926ignoreE,(_ZN40_INTERNAL_7be60408_4_k_cu_eb839ae8_316924cute7productE - _ZN40_INTERNAL_7be60408_4_k_cu_eb839ae8_316924cuda3std3__442_GLOBAL__N__7be60408_4_k_cu_eb839ae8_316926ignoreE)
_ZN40_INTERNAL_7be60408_4_k_cu_eb839ae8_316924cuda3std3__442_GLOBAL__N__7be60408_4_k_cu_eb839ae8_316926ignoreE:
	.zero		1
	.type		_ZN40_INTERNAL_7be60408_4_k_cu_eb839ae8_316924cute7productE,@object
	.size		_ZN40_INTERNAL_7be60408_4_k_cu_eb839ae8_316924cute7productE,(_ZN40_INTERNAL_7be60408_4_k_cu_eb839ae8_316924cuda3std3__45__cpo3endE - _ZN40_INTERNAL_7be60408_4_k_cu_eb839ae8_316924cute7productE)
_ZN40_INTERNAL_7be60408_4_k_cu_eb839ae8_316924cute7productE:
	.zero		1
	.type		_ZN40_INTERNAL_7be60408_4_k_cu_eb839ae8_316924cuda3std3__45__cpo3endE,@object
	.size		_ZN40_INTERNAL_7be60408_4_k_cu_eb839ae8_316924cuda3std3__45__cpo3endE,(_ZN40_INTERNAL_7be60408_4_k_cu_eb839ae8_316924cuda3std3__419piecewise_constructE - _ZN40_INTERNAL_7be60408_4_k_cu_eb839ae8_316924cuda3std3__45__cpo3endE)
_ZN40_INTERNAL_7be60408_4_k_cu_eb839ae8_316924cuda3std3__45__cpo3endE:
	.zero		1
	.type		_ZN40_INTERNAL_7be60408_4_k_cu_eb839ae8_316924cuda3std3__419piecewise_constructE,@object
	.size		_ZN40_INTERNAL_7be60408_4_k_cu_eb839ae8_316924cuda3std3__419piecewise_constructE,(_ZN40_INTERNAL_7be60408_4_k_cu_eb839ae8_316924cuda3std3__45__cpo4cendE - _ZN40_INTERNAL_7be60408_4_k_cu_eb839ae8_316924cuda3std3__419piecewise_constructE)
_ZN40_INTERNAL_7be60408_4_k_cu_eb839ae8_316924cuda3std3__419piecewise_constructE:
	.zero		1
	.type		_ZN40_INTERNAL_7be60408_4_k_cu_eb839ae8_316924cuda3std3__45__cpo4cendE,@object
	.size		_ZN40_INTERNAL_7be60408_4_k_cu_eb839ae8_316924cuda3std3__45__cpo4cendE,(_ZN40_INTERNAL_7be60408_4_k_cu_eb839ae8_316924cuda3std6ranges3__45__cpo4swapE - _ZN40_INTERNAL_7be60408_4_k_cu_eb839ae8_316924cuda3std3__45__cpo4cendE)
_ZN40_INTERNAL_7be60408_4_k_cu_eb839ae8_316924cuda3std3__45__cpo4cendE:
	.zero		1
	.type		_ZN40_INTERNAL_7be60408_4_k_cu_eb839ae8_316924cuda3std6ranges3__45__cpo4swapE,@object
	.size		_ZN40_INTERNAL_7be60408_4_k_cu_eb839ae8_316924cuda3std6ranges3__45__cpo4swapE,(.L_10 - _ZN40_INTERNAL_7be60408_4_k_cu_eb839ae8_316924cuda3std6ranges3__45__cpo4swapE)
_ZN40_INTERNAL_7be60408_4_k_cu_eb839ae8_316924cuda3std6ranges3__45__cpo4swapE:
	.zero		1
.L_10:


//--------------------- .nv.constant0._ZN7cutlass13device_kernelINS_4gemm6kernel13GemmUniversalIN4cute5tupleIJiiiiEEENS1_10collective13CollectiveMmaINS1_35MainloopSm100TmaUmmaWarpSpecializedILi13ELi2ELi4ENS5_IJNS4_1CILi1EEESB_SB_EEEEENS5_IJNSA_ILi64EEESE_SE_EEENS_6half_tENS5_IJlSB_lEEESG_NS5_IJSB_llEEENS4_8TiledMMAINS4_8MMA_AtomIJNS4_20SM100_MMA_F16BF16_SSISG_SG_fLi64ELi64ELNS4_4UMMA5MajorE0ELSN_1ELNSM_7ScaleInE0ELSO_0EEEEEENS4_6LayoutISC_NS5_IJNSA_ILi0EEESS_SS_EEEEENS5_IJNS4_10UnderscoreESV_SV_EEEEENS4_13SM90_TMA_LOADENS4_14ComposedLayoutINS4_7SwizzleILi3ELi4ELi3EEENS4_18smem_ptr_flag_bitsILi16EEENSR_INS5_IJNSA_ILi8EEESE_EEENS5_IJSE_SB_EEEEEEEvNS4_8identityESY_NSZ_IS11_S13_NSR_INS5_IJSE_S14_EEENS5_IJSB_SE_EEEEEEEvS19_EENS_8epilogue10collective18CollectiveEpilogueINS1F_23Sm100TmaWarpSpecializedILi3ELi2ELi16ELb1ELb0EEEJSF_NS5_IJNSR_ISE_SB_EENSR_INSA_ILi32EEESB_EEEEESG_SH_SG_SH_NS1F_6fusion15FusionCallbacksIS1J_NS1O_17LinearCombinationISG_fSG_fLNS_15FloatRoundStyleE2EEESF_S1N_JEEENS4_5SM1004TMEM4LOAD26SM100_TMEM_LOAD_16dp256b4xESY_NSZ_INS10_ILi2ELi4ELi3EEES13_NSR_INS5_IJS14_S1L_EEENS5_IJS1L_SB_EEEEEEENS4_17SM75_U32x4_LDSM_NENS4_14SM90_TMA_STOREES22_NS4_17SM90_U32x4_STSM_NENS4_39AutoVectorizingCopyWithAssumedAlignmentILi128EEEEEEvvEEEEvNT_6ParamsE --------------------------
	.section	.nv.constant0._ZN7cutlass13device_kernelINS_4gemm6kernel13GemmUniversalIN4cute5tupleIJiiiiEEENS1_10collective13CollectiveMmaINS1_35MainloopSm100TmaUmmaWarpSpecializedILi13ELi2ELi4ENS5_IJNS4_1CILi1EEESB_SB_EEEEENS5_IJNSA_ILi64EEESE_SE_EEENS_6half_tENS5_IJlSB_lEEESG_NS5_IJSB_llEEENS4_8TiledMMAINS4_8MMA_AtomIJNS4_20SM100_MMA_F16BF16_SSISG_SG_fLi64ELi64ELNS4_4UMMA5MajorE0ELSN_1ELNSM_7ScaleInE0ELSO_0EEEEEENS4_6LayoutISC_NS5_IJNSA_ILi0EEESS_SS_EEEEENS5_IJNS4_10UnderscoreESV_SV_EEEEENS4_13SM90_TMA_LOADENS4_14ComposedLayoutINS4_7SwizzleILi3ELi4ELi3EEENS4_18smem_ptr_flag_bitsILi16EEENSR_INS5_IJNSA_ILi8EEESE_EEENS5_IJSE_SB_EEEEEEEvNS4_8identityESY_NSZ_IS11_S13_NSR_INS5_IJSE_S14_EEENS5_IJSB_SE_EEEEEEEvS19_EENS_8epilogue10collective18CollectiveEpilogueINS1F_23Sm100TmaWarpSpecializedILi3ELi2ELi16ELb1ELb0EEEJSF_NS5_IJNSR_ISE_SB_EENSR_INSA_ILi32EEESB_EEEEESG_SH_SG_SH_NS1F_6fusion15FusionCallbacksIS1J_NS1O_17LinearCombinationISG_fSG_fLNS_15FloatRoundStyleE2EEESF_S1N_JEEENS4_5SM1004TMEM4LOAD26SM100_TMEM_LOAD_16dp256b4xESY_NSZ_INS10_ILi2ELi4ELi3EEES13_NSR_INS5_IJS14_S1L_EEENS5_IJS1L_SB_EEEEEEENS4_17SM75_U32x4_LDSM_NENS4_14SM90_TMA_STOREES22_NS4_17SM90_U32x4_STSM_NENS4_39AutoVectorizingCopyWithAssumedAlignmentILi128EEEEEEvvEEEEvNT_6ParamsE,"a",@progbits
	.sectionflags	@""
	.align	4
.nv.constant0._ZN7cutlass13device_kernelINS_4gemm6kernel13GemmUniversalIN4cute5tupleIJiiiiEEENS1_10collective13CollectiveMmaINS1_35MainloopSm100TmaUmmaWarpSpecializedILi13ELi2ELi4ENS5_IJNS4_1CILi1EEESB_SB_EEEEENS5_IJNSA_ILi64EEESE_SE_EEENS_6half_tENS5_IJlSB_lEEESG_NS5_IJSB_llEEENS4_8TiledMMAINS4_8MMA_AtomIJNS4_20SM100_MMA_F16BF16_SSISG_SG_fLi64ELi64ELNS4_4UMMA5MajorE0ELSN_1ELNSM_7ScaleInE0ELSO_0EEEEEENS4_6LayoutISC_NS5_IJNSA_ILi0EEESS_SS_EEEEENS5_IJNS4_10UnderscoreESV_SV_EEEEENS4_13SM90_TMA_LOADENS4_14ComposedLayoutINS4_7SwizzleILi3ELi4ELi3EEENS4_18smem_ptr_flag_bitsILi16EEENSR_INS5_IJNSA_ILi8EEESE_EEENS5_IJSE_SB_EEEEEEEvNS4_8identityESY_NSZ_IS11_S13_NSR_INS5_IJSE_S14_EEENS5_IJSB_SE_EEEEEEEvS19_EENS_8epilogue10collective18CollectiveEpilogueINS1F_23Sm100TmaWarpSpecializedILi3ELi2ELi16ELb1ELb0EEEJSF_NS5_IJNSR_ISE_SB_EENSR_INSA_ILi32EEESB_EEEEESG_SH_SG_SH_NS1F_6fusion15FusionCallbacksIS1J_NS1O_17LinearCombinationISG_fSG_fLNS_15FloatRoundStyleE2EEESF_S1N_JEEENS4_5SM1004TMEM4LOAD26SM100_TMEM_LOAD_16dp256b4xESY_NSZ_INS10_ILi2ELi4ELi3EEES13_NSR_INS5_IJS14_S1L_EEENS5_IJS1L_SB_EEEEEEENS4_17SM75_U32x4_LDSM_NENS4_14SM90_TMA_STOREES22_NS4_17SM90_U32x4_STSM_NENS4_39AutoVectorizingCopyWithAssumedAlignmentILi128EEEEEEvvEEEEvNT_6ParamsE:
	.zero		2944


//--------------------- SYMBOLS --------------------------

	.type		.nv.reservedSmem.offset0,@object
	.size		.nv.reservedSmem.offset0,0x4
	.type		.nv.reservedSmem.cap,@object
	.size		.nv.reservedSmem.cap,0x4
	.type		__assertfail,@function
